//
// Generated by NVIDIA NVVM Compiler
//
// Compiler Build ID: CL-36424714
// Cuda compilation tools, release 13.0, V13.0.88
// Based on NVVM 20.0.0
//

.version 9.0
.target sm_100
.address_size 64

	// .globl	ehlers_kama_fill_nan_vec_f32
.extern .shared .align 16 .b8 s_ring[];

.visible .entry ehlers_kama_fill_nan_vec_f32(
	.param .u64 .ptr .align 1 ehlers_kama_fill_nan_vec_f32_param_0,
	.param .u32 ehlers_kama_fill_nan_vec_f32_param_1
)
{
	.reg .pred 	%p<2>;
	.reg .b32 	%r<7>;
	.reg .b64 	%rd<5>;

	ld.param.u64 	%rd1, [ehlers_kama_fill_nan_vec_f32_param_0];
	ld.param.u32 	%r2, [ehlers_kama_fill_nan_vec_f32_param_1];
	mov.u32 	%r3, %ctaid.x;
	mov.u32 	%r4, %ntid.x;
	mov.u32 	%r5, %tid.x;
	mad.lo.s32 	%r1, %r3, %r4, %r5;
	setp.ge.s32 	%p1, %r1, %r2;
	@%p1 bra 	$L__BB0_2;
	cvta.to.global.u64 	%rd2, %rd1;
	mul.wide.s32 	%rd3, %r1, 4;
	add.s64 	%rd4, %rd2, %rd3;
	mov.b32 	%r6, 2143289344;
	st.global.u32 	[%rd4], %r6;
$L__BB0_2:
	ret;

}
	// .globl	ehlers_kama_batch_f32
.visible .entry ehlers_kama_batch_f32(
	.param .u64 .ptr .align 1 ehlers_kama_batch_f32_param_0,
	.param .u64 .ptr .align 1 ehlers_kama_batch_f32_param_1,
	.param .u32 ehlers_kama_batch_f32_param_2,
	.param .u32 ehlers_kama_batch_f32_param_3,
	.param .u32 ehlers_kama_batch_f32_param_4,
	.param .u64 .ptr .align 1 ehlers_kama_batch_f32_param_5
)
{
	.reg .pred 	%p<74>;
	.reg .b32 	%r<136>;
	.reg .b32 	%f<221>;
	.reg .b64 	%rd<102>;

	ld.param.u64 	%rd18, [ehlers_kama_batch_f32_param_0];
	ld.param.u32 	%r66, [ehlers_kama_batch_f32_param_2];
	ld.param.u32 	%r67, [ehlers_kama_batch_f32_param_3];
	ld.param.u32 	%r68, [ehlers_kama_batch_f32_param_4];
	ld.param.u64 	%rd20, [ehlers_kama_batch_f32_param_5];
	cvta.to.global.u64 	%rd1, %rd20;
	setp.lt.s32 	%p1, %r67, 1;
	@%p1 bra 	$L__BB1_102;
	mov.u32 	%r1, %ntid.x;
	mov.u32 	%r69, %ctaid.x;
	mov.u32 	%r70, %tid.x;
	mad.lo.s32 	%r115, %r69, %r1, %r70;
	setp.ge.s32 	%p2, %r115, %r68;
	@%p2 bra 	$L__BB1_102;
	max.s32 	%r3, %r66, 0;
	sub.s32 	%r4, %r67, %r3;
	mul.wide.u32 	%rd21, %r3, 4;
	add.s64 	%rd2, %rd18, %rd21;
	add.s32 	%r5, %r67, -1;
	and.b32  	%r6, %r67, 15;
	add.s32 	%r7, %r6, -1;
	and.b32  	%r8, %r67, 7;
	add.s32 	%r9, %r8, -1;
	and.b32  	%r10, %r67, 2147483632;
	and.b32  	%r11, %r67, 3;
	mov.u32 	%r71, %nctaid.x;
	mul.lo.s32 	%r12, %r1, %r71;
$L__BB1_3:
	ld.param.u64 	%rd100, [ehlers_kama_batch_f32_param_1];
	setp.lt.s32 	%p3, %r66, %r67;
	mul.lo.s32 	%r14, %r115, %r67;
	mul.wide.s32 	%rd22, %r14, 4;
	add.s64 	%rd3, %rd1, %rd22;
	cvta.to.global.u64 	%rd23, %rd100;
	mul.wide.s32 	%rd24, %r115, 4;
	add.s64 	%rd25, %rd23, %rd24;
	ld.global.nc.u32 	%r15, [%rd25];
	setp.gt.s32 	%p4, %r15, 0;
	setp.le.s32 	%p5, %r15, %r67;
	and.pred  	%p6, %p4, %p5;
	and.pred  	%p7, %p3, %p6;
	@%p7 bra 	$L__BB1_17;
	setp.lt.u32 	%p64, %r67, 16;
	mov.b32 	%r128, 0;
	@%p64 bra 	$L__BB1_7;
	mov.b32 	%r116, 0;
$L__BB1_6:
	.pragma "nounroll";
	mul.wide.u32 	%rd93, %r116, 4;
	add.s64 	%rd94, %rd3, %rd93;
	mov.b32 	%r109, 2143289344;
	st.global.u32 	[%rd94], %r109;
	st.global.u32 	[%rd94+4], %r109;
	st.global.u32 	[%rd94+8], %r109;
	st.global.u32 	[%rd94+12], %r109;
	st.global.u32 	[%rd94+16], %r109;
	st.global.u32 	[%rd94+20], %r109;
	st.global.u32 	[%rd94+24], %r109;
	st.global.u32 	[%rd94+28], %r109;
	st.global.u32 	[%rd94+32], %r109;
	st.global.u32 	[%rd94+36], %r109;
	st.global.u32 	[%rd94+40], %r109;
	st.global.u32 	[%rd94+44], %r109;
	st.global.u32 	[%rd94+48], %r109;
	st.global.u32 	[%rd94+52], %r109;
	st.global.u32 	[%rd94+56], %r109;
	st.global.u32 	[%rd94+60], %r109;
	add.s32 	%r116, %r116, 16;
	setp.eq.s32 	%p65, %r116, %r10;
	mov.u32 	%r128, %r10;
	@%p65 bra 	$L__BB1_7;
	bra.uni 	$L__BB1_6;
$L__BB1_7:
	setp.eq.s32 	%p66, %r6, 0;
	@%p66 bra 	$L__BB1_101;
	setp.lt.u32 	%p67, %r7, 7;
	@%p67 bra 	$L__BB1_10;
	mul.wide.u32 	%rd95, %r128, 4;
	add.s64 	%rd96, %rd3, %rd95;
	mov.b32 	%r110, 2143289344;
	st.global.u32 	[%rd96], %r110;
	st.global.u32 	[%rd96+4], %r110;
	st.global.u32 	[%rd96+8], %r110;
	st.global.u32 	[%rd96+12], %r110;
	st.global.u32 	[%rd96+16], %r110;
	st.global.u32 	[%rd96+20], %r110;
	st.global.u32 	[%rd96+24], %r110;
	st.global.u32 	[%rd96+28], %r110;
	add.s32 	%r128, %r128, 8;
$L__BB1_10:
	setp.eq.s32 	%p68, %r8, 0;
	@%p68 bra 	$L__BB1_101;
	setp.lt.u32 	%p69, %r9, 3;
	@%p69 bra 	$L__BB1_13;
	mul.wide.u32 	%rd97, %r128, 4;
	add.s64 	%rd98, %rd3, %rd97;
	mov.b32 	%r111, 2143289344;
	st.global.u32 	[%rd98], %r111;
	st.global.u32 	[%rd98+4], %r111;
	st.global.u32 	[%rd98+8], %r111;
	st.global.u32 	[%rd98+12], %r111;
	add.s32 	%r128, %r128, 4;
$L__BB1_13:
	setp.eq.s32 	%p70, %r11, 0;
	@%p70 bra 	$L__BB1_101;
	setp.eq.s32 	%p71, %r11, 1;
	mul.wide.u32 	%rd99, %r128, 4;
	add.s64 	%rd15, %rd3, %rd99;
	mov.b32 	%r112, 2143289344;
	st.global.u32 	[%rd15], %r112;
	@%p71 bra 	$L__BB1_101;
	setp.eq.s32 	%p72, %r11, 2;
	mov.b32 	%r113, 2143289344;
	st.global.u32 	[%rd15+4], %r113;
	@%p72 bra 	$L__BB1_101;
	mov.b32 	%r114, 2143289344;
	st.global.u32 	[%rd15+8], %r114;
	bra.uni 	$L__BB1_101;
$L__BB1_17:
	setp.ge.s32 	%p8, %r4, %r15;
	@%p8 bra 	$L__BB1_31;
	setp.lt.u32 	%p55, %r67, 16;
	mov.b32 	%r131, 0;
	@%p55 bra 	$L__BB1_21;
	mov.b32 	%r117, 0;
$L__BB1_20:
	.pragma "nounroll";
	mul.wide.u32 	%rd86, %r117, 4;
	add.s64 	%rd87, %rd3, %rd86;
	mov.b32 	%r101, 2143289344;
	st.global.u32 	[%rd87], %r101;
	st.global.u32 	[%rd87+4], %r101;
	st.global.u32 	[%rd87+8], %r101;
	st.global.u32 	[%rd87+12], %r101;
	st.global.u32 	[%rd87+16], %r101;
	st.global.u32 	[%rd87+20], %r101;
	st.global.u32 	[%rd87+24], %r101;
	st.global.u32 	[%rd87+28], %r101;
	st.global.u32 	[%rd87+32], %r101;
	st.global.u32 	[%rd87+36], %r101;
	st.global.u32 	[%rd87+40], %r101;
	st.global.u32 	[%rd87+44], %r101;
	st.global.u32 	[%rd87+48], %r101;
	st.global.u32 	[%rd87+52], %r101;
	st.global.u32 	[%rd87+56], %r101;
	st.global.u32 	[%rd87+60], %r101;
	add.s32 	%r117, %r117, 16;
	setp.eq.s32 	%p56, %r117, %r10;
	mov.u32 	%r131, %r10;
	@%p56 bra 	$L__BB1_21;
	bra.uni 	$L__BB1_20;
$L__BB1_21:
	setp.eq.s32 	%p57, %r6, 0;
	@%p57 bra 	$L__BB1_101;
	setp.lt.u32 	%p58, %r7, 7;
	@%p58 bra 	$L__BB1_24;
	mul.wide.u32 	%rd88, %r131, 4;
	add.s64 	%rd89, %rd3, %rd88;
	mov.b32 	%r102, 2143289344;
	st.global.u32 	[%rd89], %r102;
	st.global.u32 	[%rd89+4], %r102;
	st.global.u32 	[%rd89+8], %r102;
	st.global.u32 	[%rd89+12], %r102;
	st.global.u32 	[%rd89+16], %r102;
	st.global.u32 	[%rd89+20], %r102;
	st.global.u32 	[%rd89+24], %r102;
	st.global.u32 	[%rd89+28], %r102;
	add.s32 	%r131, %r131, 8;
$L__BB1_24:
	setp.eq.s32 	%p59, %r8, 0;
	@%p59 bra 	$L__BB1_101;
	setp.lt.u32 	%p60, %r9, 3;
	@%p60 bra 	$L__BB1_27;
	mul.wide.u32 	%rd90, %r131, 4;
	add.s64 	%rd91, %rd3, %rd90;
	mov.b32 	%r103, 2143289344;
	st.global.u32 	[%rd91], %r103;
	st.global.u32 	[%rd91+4], %r103;
	st.global.u32 	[%rd91+8], %r103;
	st.global.u32 	[%rd91+12], %r103;
	add.s32 	%r131, %r131, 4;
$L__BB1_27:
	setp.eq.s32 	%p61, %r11, 0;
	@%p61 bra 	$L__BB1_101;
	setp.eq.s32 	%p62, %r11, 1;
	mul.wide.u32 	%rd92, %r131, 4;
	add.s64 	%rd16, %rd3, %rd92;
	mov.b32 	%r104, 2143289344;
	st.global.u32 	[%rd16], %r104;
	@%p62 bra 	$L__BB1_101;
	setp.eq.s32 	%p63, %r11, 2;
	mov.b32 	%r105, 2143289344;
	st.global.u32 	[%rd16+4], %r105;
	@%p63 bra 	$L__BB1_101;
	mov.b32 	%r106, 2143289344;
	st.global.u32 	[%rd16+8], %r106;
	bra.uni 	$L__BB1_101;
$L__BB1_31:
	add.s32 	%r20, %r15, %r3;
	add.s32 	%r21, %r20, -1;
	setp.ge.s32 	%p9, %r67, %r20;
	@%p9 bra 	$L__BB1_45;
	setp.lt.u32 	%p46, %r67, 16;
	mov.b32 	%r134, 0;
	@%p46 bra 	$L__BB1_35;
	mov.b32 	%r118, 0;
$L__BB1_34:
	.pragma "nounroll";
	mul.wide.u32 	%rd79, %r118, 4;
	add.s64 	%rd80, %rd3, %rd79;
	mov.b32 	%r93, 2143289344;
	st.global.u32 	[%rd80], %r93;
	st.global.u32 	[%rd80+4], %r93;
	st.global.u32 	[%rd80+8], %r93;
	st.global.u32 	[%rd80+12], %r93;
	st.global.u32 	[%rd80+16], %r93;
	st.global.u32 	[%rd80+20], %r93;
	st.global.u32 	[%rd80+24], %r93;
	st.global.u32 	[%rd80+28], %r93;
	st.global.u32 	[%rd80+32], %r93;
	st.global.u32 	[%rd80+36], %r93;
	st.global.u32 	[%rd80+40], %r93;
	st.global.u32 	[%rd80+44], %r93;
	st.global.u32 	[%rd80+48], %r93;
	st.global.u32 	[%rd80+52], %r93;
	st.global.u32 	[%rd80+56], %r93;
	st.global.u32 	[%rd80+60], %r93;
	add.s32 	%r118, %r118, 16;
	setp.eq.s32 	%p47, %r118, %r10;
	mov.u32 	%r134, %r10;
	@%p47 bra 	$L__BB1_35;
	bra.uni 	$L__BB1_34;
$L__BB1_35:
	setp.eq.s32 	%p48, %r6, 0;
	@%p48 bra 	$L__BB1_101;
	setp.lt.u32 	%p49, %r7, 7;
	@%p49 bra 	$L__BB1_38;
	mul.wide.u32 	%rd81, %r134, 4;
	add.s64 	%rd82, %rd3, %rd81;
	mov.b32 	%r94, 2143289344;
	st.global.u32 	[%rd82], %r94;
	st.global.u32 	[%rd82+4], %r94;
	st.global.u32 	[%rd82+8], %r94;
	st.global.u32 	[%rd82+12], %r94;
	st.global.u32 	[%rd82+16], %r94;
	st.global.u32 	[%rd82+20], %r94;
	st.global.u32 	[%rd82+24], %r94;
	st.global.u32 	[%rd82+28], %r94;
	add.s32 	%r134, %r134, 8;
$L__BB1_38:
	setp.eq.s32 	%p50, %r8, 0;
	@%p50 bra 	$L__BB1_101;
	setp.lt.u32 	%p51, %r9, 3;
	@%p51 bra 	$L__BB1_41;
	mul.wide.u32 	%rd83, %r134, 4;
	add.s64 	%rd84, %rd3, %rd83;
	mov.b32 	%r95, 2143289344;
	st.global.u32 	[%rd84], %r95;
	st.global.u32 	[%rd84+4], %r95;
	st.global.u32 	[%rd84+8], %r95;
	st.global.u32 	[%rd84+12], %r95;
	add.s32 	%r134, %r134, 4;
$L__BB1_41:
	setp.eq.s32 	%p52, %r11, 0;
	@%p52 bra 	$L__BB1_101;
	setp.eq.s32 	%p53, %r11, 1;
	mul.wide.u32 	%rd85, %r134, 4;
	add.s64 	%rd17, %rd3, %rd85;
	mov.b32 	%r96, 2143289344;
	st.global.u32 	[%rd17], %r96;
	@%p53 bra 	$L__BB1_101;
	setp.eq.s32 	%p54, %r11, 2;
	mov.b32 	%r97, 2143289344;
	st.global.u32 	[%rd17+4], %r97;
	@%p54 bra 	$L__BB1_101;
	mov.b32 	%r98, 2143289344;
	st.global.u32 	[%rd17+8], %r98;
	bra.uni 	$L__BB1_101;
$L__BB1_45:
	setp.lt.s32 	%p10, %r20, 2;
	@%p10 bra 	$L__BB1_59;
	add.s32 	%r73, %r20, -2;
	and.b32  	%r22, %r21, 15;
	setp.lt.u32 	%p11, %r73, 15;
	mov.b32 	%r120, 0;
	@%p11 bra 	$L__BB1_49;
	and.b32  	%r120, %r21, -16;
	neg.s32 	%r119, %r120;
	mul.wide.s32 	%rd26, %r14, 4;
	add.s64 	%rd27, %rd1, %rd26;
	add.s64 	%rd101, %rd27, 32;
$L__BB1_48:
	.pragma "nounroll";
	mov.b32 	%r74, 2143289344;
	st.global.u32 	[%rd101+-32], %r74;
	st.global.u32 	[%rd101+-28], %r74;
	st.global.u32 	[%rd101+-24], %r74;
	st.global.u32 	[%rd101+-20], %r74;
	st.global.u32 	[%rd101+-16], %r74;
	st.global.u32 	[%rd101+-12], %r74;
	st.global.u32 	[%rd101+-8], %r74;
	st.global.u32 	[%rd101+-4], %r74;
	st.global.u32 	[%rd101], %r74;
	st.global.u32 	[%rd101+4], %r74;
	st.global.u32 	[%rd101+8], %r74;
	st.global.u32 	[%rd101+12], %r74;
	st.global.u32 	[%rd101+16], %r74;
	st.global.u32 	[%rd101+20], %r74;
	st.global.u32 	[%rd101+24], %r74;
	st.global.u32 	[%rd101+28], %r74;
	add.s32 	%r119, %r119, 16;
	add.s64 	%rd101, %rd101, 64;
	setp.ne.s32 	%p12, %r119, 0;
	@%p12 bra 	$L__BB1_48;
$L__BB1_49:
	setp.eq.s32 	%p13, %r22, 0;
	@%p13 bra 	$L__BB1_59;
	and.b32  	%r30, %r21, 7;
	setp.lt.u32 	%p14, %r22, 8;
	@%p14 bra 	$L__BB1_52;
	mul.wide.u32 	%rd28, %r120, 4;
	add.s64 	%rd29, %rd3, %rd28;
	mov.b32 	%r75, 2143289344;
	st.global.u32 	[%rd29], %r75;
	st.global.u32 	[%rd29+4], %r75;
	st.global.u32 	[%rd29+8], %r75;
	st.global.u32 	[%rd29+12], %r75;
	st.global.u32 	[%rd29+16], %r75;
	st.global.u32 	[%rd29+20], %r75;
	st.global.u32 	[%rd29+24], %r75;
	st.global.u32 	[%rd29+28], %r75;
	add.s32 	%r120, %r120, 8;
$L__BB1_52:
	setp.eq.s32 	%p15, %r30, 0;
	@%p15 bra 	$L__BB1_59;
	and.b32  	%r33, %r21, 3;
	setp.lt.u32 	%p16, %r30, 4;
	@%p16 bra 	$L__BB1_55;
	mul.wide.u32 	%rd30, %r120, 4;
	add.s64 	%rd31, %rd3, %rd30;
	mov.b32 	%r76, 2143289344;
	st.global.u32 	[%rd31], %r76;
	st.global.u32 	[%rd31+4], %r76;
	st.global.u32 	[%rd31+8], %r76;
	st.global.u32 	[%rd31+12], %r76;
	add.s32 	%r120, %r120, 4;
$L__BB1_55:
	setp.eq.s32 	%p17, %r33, 0;
	@%p17 bra 	$L__BB1_59;
	mul.wide.u32 	%rd32, %r120, 4;
	add.s64 	%rd7, %rd3, %rd32;
	mov.b32 	%r77, 2143289344;
	st.global.u32 	[%rd7], %r77;
	setp.eq.s32 	%p18, %r33, 1;
	@%p18 bra 	$L__BB1_59;
	mov.b32 	%r78, 2143289344;
	st.global.u32 	[%rd7+4], %r78;
	setp.eq.s32 	%p19, %r33, 2;
	@%p19 bra 	$L__BB1_59;
	mov.b32 	%r79, 2143289344;
	st.global.u32 	[%rd7+8], %r79;
$L__BB1_59:
	setp.ge.s32 	%p20, %r3, %r21;
	mov.f32 	%f196, 0f00000000;
	mov.f32 	%f197, %f196;
	@%p20 bra 	$L__BB1_77;
	not.b32 	%r80, %r3;
	add.s32 	%r36, %r20, %r80;
	and.b32  	%r37, %r36, 3;
	setp.eq.s32 	%p21, %r37, 0;
	mov.f32 	%f197, 0f00000000;
	mov.u32 	%r123, %r3;
	mov.f32 	%f196, %f197;
	@%p21 bra 	$L__BB1_67;
	add.s32 	%r123, %r3, 1;
	add.s64 	%rd33, %rd2, 4;
	// begin inline asm
	ld.global.cs.f32 %f81, [%rd33];
	// end inline asm
	// begin inline asm
	ld.global.cs.f32 %f82, [%rd2];
	// end inline asm
	sub.f32 	%f83, %f81, %f82;
	abs.f32 	%f84, %f83;
	add.f32 	%f196, %f84, 0f00000000;
	sub.f32 	%f197, %f196, %f84;
	setp.eq.s32 	%p22, %r37, 1;
	@%p22 bra 	$L__BB1_67;
	setp.gt.s32 	%p23, %r66, %r123;
	@%p23 bra 	$L__BB1_64;
	add.s64 	%rd35, %rd2, 8;
	// begin inline asm
	ld.global.cs.f32 %f85, [%rd35];
	// end inline asm
	// begin inline asm
	ld.global.cs.f32 %f86, [%rd33];
	// end inline asm
	sub.f32 	%f87, %f85, %f86;
	abs.f32 	%f88, %f87;
	sub.f32 	%f89, %f88, %f197;
	add.f32 	%f3, %f196, %f89;
	sub.f32 	%f90, %f3, %f196;
	sub.f32 	%f197, %f90, %f89;
	mov.f32 	%f196, %f3;
$L__BB1_64:
	add.s32 	%r123, %r3, 2;
	setp.eq.s32 	%p24, %r37, 2;
	@%p24 bra 	$L__BB1_67;
	add.s32 	%r40, %r3, 3;
	setp.gt.s32 	%p25, %r66, %r123;
	mov.u32 	%r123, %r40;
	@%p25 bra 	$L__BB1_67;
	add.s64 	%rd37, %rd2, 12;
	// begin inline asm
	ld.global.cs.f32 %f91, [%rd37];
	// end inline asm
	add.s64 	%rd38, %rd2, 8;
	// begin inline asm
	ld.global.cs.f32 %f92, [%rd38];
	// end inline asm
	sub.f32 	%f93, %f91, %f92;
	abs.f32 	%f94, %f93;
	sub.f32 	%f95, %f94, %f197;
	add.f32 	%f7, %f196, %f95;
	sub.f32 	%f96, %f7, %f196;
	sub.f32 	%f197, %f96, %f95;
	mov.u32 	%r123, %r40;
	mov.f32 	%f196, %f7;
$L__BB1_67:
	add.s32 	%r81, %r36, -1;
	setp.lt.u32 	%p26, %r81, 3;
	@%p26 bra 	$L__BB1_77;
$L__BB1_68:
	setp.gt.s32 	%p27, %r66, %r123;
	mul.wide.u32 	%rd39, %r123, 4;
	add.s64 	%rd9, %rd18, %rd39;
	@%p27 bra 	$L__BB1_70;
	add.s64 	%rd40, %rd9, 4;
	// begin inline asm
	ld.global.cs.f32 %f97, [%rd40];
	// end inline asm
	// begin inline asm
	ld.global.cs.f32 %f98, [%rd9];
	// end inline asm
	sub.f32 	%f99, %f97, %f98;
	abs.f32 	%f100, %f99;
	sub.f32 	%f101, %f100, %f197;
	add.f32 	%f15, %f196, %f101;
	sub.f32 	%f102, %f15, %f196;
	sub.f32 	%f197, %f102, %f101;
	mov.f32 	%f196, %f15;
$L__BB1_70:
	add.s32 	%r82, %r123, 1;
	setp.gt.s32 	%p28, %r66, %r82;
	@%p28 bra 	$L__BB1_72;
	add.s64 	%rd42, %rd9, 8;
	// begin inline asm
	ld.global.cs.f32 %f103, [%rd42];
	// end inline asm
	add.s64 	%rd43, %rd9, 4;
	// begin inline asm
	ld.global.cs.f32 %f104, [%rd43];
	// end inline asm
	sub.f32 	%f105, %f103, %f104;
	abs.f32 	%f106, %f105;
	sub.f32 	%f107, %f106, %f197;
	add.f32 	%f19, %f196, %f107;
	sub.f32 	%f108, %f19, %f196;
	sub.f32 	%f197, %f108, %f107;
	mov.f32 	%f196, %f19;
$L__BB1_72:
	add.s32 	%r83, %r123, 2;
	setp.gt.s32 	%p29, %r66, %r83;
	@%p29 bra 	$L__BB1_74;
	add.s64 	%rd44, %rd9, 12;
	// begin inline asm
	ld.global.cs.f32 %f109, [%rd44];
	// end inline asm
	add.s64 	%rd45, %rd9, 8;
	// begin inline asm
	ld.global.cs.f32 %f110, [%rd45];
	// end inline asm
	sub.f32 	%f111, %f109, %f110;
	abs.f32 	%f112, %f111;
	sub.f32 	%f113, %f112, %f197;
	add.f32 	%f23, %f196, %f113;
	sub.f32 	%f114, %f23, %f196;
	sub.f32 	%f197, %f114, %f113;
	mov.f32 	%f196, %f23;
$L__BB1_74:
	add.s32 	%r43, %r123, 4;
	add.s32 	%r84, %r123, 3;
	setp.gt.s32 	%p30, %r66, %r84;
	@%p30 bra 	$L__BB1_76;
	add.s64 	%rd46, %rd9, 16;
	// begin inline asm
	ld.global.cs.f32 %f115, [%rd46];
	// end inline asm
	add.s64 	%rd47, %rd9, 12;
	// begin inline asm
	ld.global.cs.f32 %f116, [%rd47];
	// end inline asm
	sub.f32 	%f117, %f115, %f116;
	abs.f32 	%f118, %f117;
	sub.f32 	%f119, %f118, %f197;
	add.f32 	%f27, %f196, %f119;
	sub.f32 	%f120, %f27, %f196;
	sub.f32 	%f197, %f120, %f119;
	mov.f32 	%f196, %f27;
$L__BB1_76:
	setp.ne.s32 	%p31, %r43, %r21;
	mov.u32 	%r123, %r43;
	@%p31 bra 	$L__BB1_68;
$L__BB1_77:
	mul.wide.u32 	%rd48, %r21, 4;
	add.s64 	%rd10, %rd18, %rd48;
	@%p10 bra 	$L__BB1_79;
	add.s32 	%r85, %r21, -1;
	mul.wide.u32 	%rd51, %r85, 4;
	add.s64 	%rd50, %rd18, %rd51;
	// begin inline asm
	ld.global.cs.f32 %f206, [%rd50];
	// end inline asm
	bra.uni 	$L__BB1_80;
$L__BB1_79:
	// begin inline asm
	ld.global.cs.f32 %f206, [%rd10];
	// end inline asm
$L__BB1_80:
	// begin inline asm
	ld.global.cs.f32 %f123, [%rd10];
	// end inline asm
	// begin inline asm
	ld.global.cs.f32 %f124, [%rd2];
	// end inline asm
	setp.leu.f32 	%p33, %f196, 0f00000000;
	mov.f32 	%f207, 0f00000000;
	@%p33 bra 	$L__BB1_82;
	sub.f32 	%f126, %f123, %f124;
	abs.f32 	%f127, %f126;
	div.rn.f32 	%f207, %f127, %f196;
$L__BB1_82:
	cvt.sat.f32.f32 	%f128, %f207;
	fma.rn.f32 	%f129, %f128, 0f3F2AACDA, 0f3D841893;
	mul.f32 	%f130, %f129, %f129;
	sub.f32 	%f131, %f123, %f206;
	fma.rn.f32 	%f212, %f130, %f131, %f206;
	mul.wide.u32 	%rd54, %r21, 4;
	add.s64 	%rd55, %rd3, %rd54;
	st.global.f32 	[%rd55], %f212;
	setp.le.s32 	%p34, %r67, %r20;
	@%p34 bra 	$L__BB1_101;
	sub.s32 	%r86, %r67, %r20;
	and.b32  	%r87, %r86, 1;
	setp.eq.b32 	%p35, %r87, 1;
	not.pred 	%p36, %p35;
	mov.u32 	%r126, %r20;
	@%p36 bra 	$L__BB1_87;
	mul.wide.u32 	%rd59, %r20, 4;
	add.s64 	%rd56, %rd18, %rd59;
	// begin inline asm
	ld.global.cs.f32 %f132, [%rd56];
	// end inline asm
	// begin inline asm
	ld.global.cs.f32 %f133, [%rd10];
	// end inline asm
	sub.f32 	%f136, %f132, %f133;
	abs.f32 	%f137, %f136;
	sub.f32 	%f138, %f137, %f197;
	add.f32 	%f42, %f196, %f138;
	sub.f32 	%f139, %f42, %f196;
	sub.f32 	%f197, %f139, %f138;
	add.s64 	%rd58, %rd2, 4;
	// begin inline asm
	ld.global.cs.f32 %f134, [%rd58];
	// end inline asm
	setp.leu.f32 	%p37, %f42, 0f00000000;
	mov.f32 	%f208, 0f00000000;
	@%p37 bra 	$L__BB1_86;
	sub.f32 	%f140, %f132, %f134;
	abs.f32 	%f141, %f140;
	div.rn.f32 	%f208, %f141, %f42;
$L__BB1_86:
	cvt.sat.f32.f32 	%f142, %f208;
	fma.rn.f32 	%f143, %f142, 0f3F2AACDA, 0f3D841893;
	mul.f32 	%f144, %f143, %f143;
	sub.f32 	%f145, %f132, %f212;
	fma.rn.f32 	%f212, %f144, %f145, %f212;
	mul.wide.u32 	%rd60, %r20, 4;
	add.s64 	%rd61, %rd3, %rd60;
	st.global.f32 	[%rd61], %f212;
	add.s32 	%r126, %r21, 2;
	mov.f32 	%f196, %f42;
$L__BB1_87:
	setp.eq.s32 	%p38, %r5, %r20;
	@%p38 bra 	$L__BB1_101;
$L__BB1_88:
	mul.wide.u32 	%rd64, %r126, 4;
	add.s64 	%rd62, %rd18, %rd64;
	// begin inline asm
	ld.global.cs.f32 %f146, [%rd62];
	// end inline asm
	add.s32 	%r88, %r126, -1;
	mul.wide.u32 	%rd65, %r88, 4;
	add.s64 	%rd63, %rd18, %rd65;
	// begin inline asm
	ld.global.cs.f32 %f147, [%rd63];
	// end inline asm
	sub.f32 	%f148, %f146, %f147;
	abs.f32 	%f55, %f148;
	sub.s32 	%r47, %r126, %r15;
	setp.le.s32 	%p39, %r47, %r3;
	mul.wide.u32 	%rd66, %r47, 4;
	add.s64 	%rd12, %rd18, %rd66;
	@%p39 bra 	$L__BB1_91;
	// begin inline asm
	ld.global.cs.f32 %f151, [%rd12];
	// end inline asm
	add.s32 	%r89, %r47, -1;
	mul.wide.u32 	%rd69, %r89, 4;
	add.s64 	%rd68, %rd18, %rd69;
	// begin inline asm
	ld.global.cs.f32 %f152, [%rd68];
	// end inline asm
	sub.f32 	%f153, %f151, %f152;
	abs.f32 	%f154, %f153;
	sub.f32 	%f155, %f55, %f154;
	sub.f32 	%f156, %f155, %f197;
	add.f32 	%f215, %f196, %f156;
	sub.f32 	%f157, %f215, %f196;
	sub.f32 	%f216, %f157, %f156;
	setp.geu.f32 	%p40, %f215, 0f00000000;
	@%p40 bra 	$L__BB1_92;
	mov.f32 	%f215, 0f00000000;
	bra.uni 	$L__BB1_92;
$L__BB1_91:
	sub.f32 	%f149, %f55, %f197;
	add.f32 	%f215, %f196, %f149;
	sub.f32 	%f150, %f215, %f196;
	sub.f32 	%f216, %f150, %f149;
$L__BB1_92:
	mul.wide.s32 	%rd71, %r47, 4;
	add.s64 	%rd13, %rd18, %rd71;
	add.s64 	%rd70, %rd13, 4;
	// begin inline asm
	ld.global.cs.f32 %f159, [%rd70];
	// end inline asm
	setp.leu.f32 	%p41, %f215, 0f00000000;
	mov.f32 	%f217, 0f00000000;
	@%p41 bra 	$L__BB1_94;
	sub.f32 	%f161, %f146, %f159;
	abs.f32 	%f162, %f161;
	div.rn.f32 	%f217, %f162, %f215;
$L__BB1_94:
	cvt.sat.f32.f32 	%f165, %f217;
	fma.rn.f32 	%f166, %f165, 0f3F2AACDA, 0f3D841893;
	mul.f32 	%f167, %f166, %f166;
	sub.f32 	%f168, %f146, %f212;
	fma.rn.f32 	%f65, %f167, %f168, %f212;
	mul.wide.u32 	%rd74, %r126, 4;
	add.s64 	%rd14, %rd3, %rd74;
	st.global.f32 	[%rd14], %f65;
	add.s64 	%rd72, %rd62, 4;
	// begin inline asm
	ld.global.cs.f32 %f163, [%rd72];
	// end inline asm
	// begin inline asm
	ld.global.cs.f32 %f164, [%rd62];
	// end inline asm
	sub.f32 	%f169, %f163, %f164;
	abs.f32 	%f67, %f169;
	sub.s32 	%r90, %r126, %r15;
	add.s32 	%r48, %r90, 1;
	setp.gt.s32 	%p42, %r48, %r3;
	@%p42 bra 	$L__BB1_96;
	sub.f32 	%f170, %f67, %f216;
	add.f32 	%f196, %f215, %f170;
	sub.f32 	%f171, %f196, %f215;
	sub.f32 	%f197, %f171, %f170;
	bra.uni 	$L__BB1_98;
$L__BB1_96:
	mul.wide.u32 	%rd77, %r48, 4;
	add.s64 	%rd75, %rd18, %rd77;
	// begin inline asm
	ld.global.cs.f32 %f172, [%rd75];
	// end inline asm
	// begin inline asm
	ld.global.cs.f32 %f173, [%rd12];
	// end inline asm
	sub.f32 	%f174, %f172, %f173;
	abs.f32 	%f175, %f174;
	sub.f32 	%f176, %f67, %f175;
	sub.f32 	%f177, %f176, %f216;
	add.f32 	%f196, %f215, %f177;
	sub.f32 	%f178, %f196, %f215;
	sub.f32 	%f197, %f178, %f177;
	setp.geu.f32 	%p43, %f196, 0f00000000;
	@%p43 bra 	$L__BB1_98;
	mov.f32 	%f196, 0f00000000;
$L__BB1_98:
	add.s64 	%rd78, %rd13, 8;
	// begin inline asm
	ld.global.cs.f32 %f180, [%rd78];
	// end inline asm
	setp.leu.f32 	%p44, %f196, 0f00000000;
	mov.f32 	%f220, 0f00000000;
	@%p44 bra 	$L__BB1_100;
	sub.f32 	%f182, %f163, %f180;
	abs.f32 	%f183, %f182;
	div.rn.f32 	%f220, %f183, %f196;
$L__BB1_100:
	cvt.sat.f32.f32 	%f184, %f220;
	fma.rn.f32 	%f185, %f184, 0f3F2AACDA, 0f3D841893;
	mul.f32 	%f186, %f185, %f185;
	sub.f32 	%f187, %f163, %f65;
	fma.rn.f32 	%f212, %f186, %f187, %f65;
	st.global.f32 	[%rd14+4], %f212;
	add.s32 	%r126, %r126, 2;
	setp.lt.s32 	%p45, %r126, %r67;
	@%p45 bra 	$L__BB1_88;
$L__BB1_101:
	add.s32 	%r115, %r115, %r12;
	setp.lt.s32 	%p73, %r115, %r68;
	@%p73 bra 	$L__BB1_3;
$L__BB1_102:
	ret;

}
	// .globl	ehlers_kama_multi_series_one_param_f32
.visible .entry ehlers_kama_multi_series_one_param_f32(
	.param .u64 .ptr .align 1 ehlers_kama_multi_series_one_param_f32_param_0,
	.param .u32 ehlers_kama_multi_series_one_param_f32_param_1,
	.param .u32 ehlers_kama_multi_series_one_param_f32_param_2,
	.param .u32 ehlers_kama_multi_series_one_param_f32_param_3,
	.param .u64 .ptr .align 1 ehlers_kama_multi_series_one_param_f32_param_4,
	.param .u64 .ptr .align 1 ehlers_kama_multi_series_one_param_f32_param_5
)
{
	.reg .pred 	%p<58>;
	.reg .b32 	%r<160>;
	.reg .b32 	%f<357>;
	.reg .b64 	%rd<119>;

	ld.param.u64 	%rd15, [ehlers_kama_multi_series_one_param_f32_param_0];
	ld.param.u32 	%r72, [ehlers_kama_multi_series_one_param_f32_param_1];
	ld.param.u32 	%r73, [ehlers_kama_multi_series_one_param_f32_param_2];
	ld.param.u32 	%r74, [ehlers_kama_multi_series_one_param_f32_param_3];
	ld.param.u64 	%rd14, [ehlers_kama_multi_series_one_param_f32_param_4];
	ld.param.u64 	%rd16, [ehlers_kama_multi_series_one_param_f32_param_5];
	cvta.to.global.u64 	%rd1, %rd16;
	cvta.to.global.u64 	%rd2, %rd15;
	mov.u32 	%r1, %ctaid.x;
	setp.ge.s32 	%p1, %r1, %r73;
	@%p1 bra 	$L__BB2_82;
	min.s32 	%r75, %r72, %r74;
	setp.lt.s32 	%p2, %r75, 1;
	@%p2 bra 	$L__BB2_82;
	cvta.to.global.u64 	%rd17, %rd14;
	mul.wide.u32 	%rd18, %r1, 4;
	add.s64 	%rd19, %rd17, %rd18;
	ld.global.nc.u32 	%r2, [%rd19];
	max.s32 	%r3, %r2, 0;
	setp.ge.s32 	%p3, %r2, %r74;
	@%p3 bra 	$L__BB2_82;
	add.s32 	%r152, %r3, %r72;
	add.s32 	%r5, %r152, -1;
	min.u32 	%r6, %r5, %r74;
	setp.eq.s32 	%p4, %r6, 0;
	@%p4 bra 	$L__BB2_15;
	and.b32  	%r7, %r6, 7;
	setp.lt.u32 	%p5, %r6, 8;
	mov.b32 	%r145, 0;
	@%p5 bra 	$L__BB2_7;
	and.b32  	%r145, %r6, 2147483640;
	mov.b32 	%r143, 0;
	mul.wide.s32 	%rd22, %r73, 4;
$L__BB2_6:
	.pragma "nounroll";
	mad.lo.s32 	%r78, %r143, %r73, %r1;
	mul.wide.s32 	%rd20, %r78, 4;
	add.s64 	%rd21, %rd1, %rd20;
	mov.b32 	%r79, 2143289344;
	st.global.u32 	[%rd21], %r79;
	add.s64 	%rd23, %rd21, %rd22;
	st.global.u32 	[%rd23], %r79;
	add.s64 	%rd24, %rd23, %rd22;
	st.global.u32 	[%rd24], %r79;
	add.s64 	%rd25, %rd24, %rd22;
	st.global.u32 	[%rd25], %r79;
	add.s64 	%rd26, %rd25, %rd22;
	st.global.u32 	[%rd26], %r79;
	add.s64 	%rd27, %rd26, %rd22;
	st.global.u32 	[%rd27], %r79;
	add.s64 	%rd28, %rd27, %rd22;
	st.global.u32 	[%rd28], %r79;
	add.s64 	%rd29, %rd28, %rd22;
	st.global.u32 	[%rd29], %r79;
	add.s32 	%r143, %r143, 8;
	setp.ne.s32 	%p6, %r143, %r145;
	@%p6 bra 	$L__BB2_6;
$L__BB2_7:
	setp.eq.s32 	%p7, %r7, 0;
	@%p7 bra 	$L__BB2_15;
	and.b32  	%r12, %r6, 3;
	setp.lt.u32 	%p8, %r7, 4;
	@%p8 bra 	$L__BB2_10;
	mad.lo.s32 	%r80, %r145, %r73, %r1;
	mul.wide.s32 	%rd30, %r80, 4;
	add.s64 	%rd31, %rd1, %rd30;
	mov.b32 	%r81, 2143289344;
	st.global.u32 	[%rd31], %r81;
	mul.wide.s32 	%rd32, %r73, 4;
	add.s64 	%rd33, %rd31, %rd32;
	st.global.u32 	[%rd33], %r81;
	add.s64 	%rd34, %rd33, %rd32;
	st.global.u32 	[%rd34], %r81;
	add.s64 	%rd35, %rd34, %rd32;
	st.global.u32 	[%rd35], %r81;
	add.s32 	%r145, %r145, 4;
$L__BB2_10:
	setp.eq.s32 	%p9, %r12, 0;
	@%p9 bra 	$L__BB2_15;
	setp.eq.s32 	%p10, %r12, 1;
	@%p10 bra 	$L__BB2_13;
	mad.lo.s32 	%r82, %r145, %r73, %r1;
	mul.wide.s32 	%rd36, %r82, 4;
	add.s64 	%rd37, %rd1, %rd36;
	mov.b32 	%r83, 2143289344;
	st.global.u32 	[%rd37], %r83;
	mul.wide.s32 	%rd38, %r73, 4;
	add.s64 	%rd39, %rd37, %rd38;
	st.global.u32 	[%rd39], %r83;
	add.s32 	%r145, %r145, 2;
$L__BB2_13:
	and.b32  	%r84, %r6, 1;
	setp.eq.b32 	%p11, %r84, 1;
	not.pred 	%p12, %p11;
	@%p12 bra 	$L__BB2_15;
	mad.lo.s32 	%r85, %r145, %r73, %r1;
	mul.wide.s32 	%rd40, %r85, 4;
	add.s64 	%rd41, %rd1, %rd40;
	mov.b32 	%r86, 2143289344;
	st.global.u32 	[%rd41], %r86;
$L__BB2_15:
	setp.gt.s32 	%p13, %r152, %r74;
	@%p13 bra 	$L__BB2_82;
	setp.lt.s32 	%p14, %r2, 1;
	sub.s32 	%r87, %r5, %r72;
	max.s32 	%r88, %r87, %r3;
	selp.b32 	%r149, %r3, %r88, %p14;
	setp.ge.s32 	%p15, %r149, %r5;
	mov.f32 	%f302, 0f00000000;
	mov.f32 	%f303, %f302;
	@%p15 bra 	$L__BB2_55;
	not.b32 	%r89, %r149;
	add.s32 	%r18, %r152, %r89;
	sub.s32 	%r90, %r152, %r149;
	add.s32 	%r91, %r90, -2;
	and.b32  	%r19, %r18, 7;
	setp.lt.u32 	%p16, %r91, 7;
	mov.f32 	%f303, 0f00000000;
	mov.f32 	%f302, %f303;
	@%p16 bra 	$L__BB2_36;
	and.b32  	%r20, %r18, -8;
	mov.b32 	%r148, 0;
	mov.f32 	%f303, 0f00000000;
$L__BB2_19:
	.pragma "nounroll";
	add.s32 	%r23, %r149, 1;
	setp.gt.s32 	%p17, %r2, %r149;
	mad.lo.s32 	%r93, %r73, %r149, %r73;
	add.s32 	%r94, %r93, %r1;
	mul.wide.u32 	%rd42, %r94, 4;
	add.s64 	%rd3, %rd2, %rd42;
	@%p17 bra 	$L__BB2_21;
	mad.lo.s32 	%r95, %r149, %r73, %r1;
	ld.global.nc.f32 	%f109, [%rd3];
	mul.wide.u32 	%rd43, %r95, 4;
	add.s64 	%rd44, %rd2, %rd43;
	ld.global.nc.f32 	%f110, [%rd44];
	sub.f32 	%f111, %f109, %f110;
	abs.f32 	%f112, %f111;
	sub.f32 	%f113, %f112, %f303;
	add.f32 	%f3, %f302, %f113;
	sub.f32 	%f114, %f3, %f302;
	sub.f32 	%f303, %f114, %f113;
	mov.f32 	%f302, %f3;
$L__BB2_21:
	add.s32 	%r24, %r149, 2;
	setp.gt.s32 	%p18, %r2, %r23;
	mad.lo.s32 	%r96, %r24, %r73, %r1;
	mul.wide.u32 	%rd45, %r96, 4;
	add.s64 	%rd4, %rd2, %rd45;
	@%p18 bra 	$L__BB2_23;
	ld.global.nc.f32 	%f115, [%rd4];
	ld.global.nc.f32 	%f116, [%rd3];
	sub.f32 	%f117, %f115, %f116;
	abs.f32 	%f118, %f117;
	sub.f32 	%f119, %f118, %f303;
	add.f32 	%f7, %f302, %f119;
	sub.f32 	%f120, %f7, %f302;
	sub.f32 	%f303, %f120, %f119;
	mov.f32 	%f302, %f7;
$L__BB2_23:
	add.s32 	%r25, %r149, 3;
	setp.gt.s32 	%p19, %r2, %r24;
	mad.lo.s32 	%r97, %r25, %r73, %r1;
	mul.wide.u32 	%rd46, %r97, 4;
	add.s64 	%rd5, %rd2, %rd46;
	@%p19 bra 	$L__BB2_25;
	ld.global.nc.f32 	%f121, [%rd5];
	ld.global.nc.f32 	%f122, [%rd4];
	sub.f32 	%f123, %f121, %f122;
	abs.f32 	%f124, %f123;
	sub.f32 	%f125, %f124, %f303;
	add.f32 	%f11, %f302, %f125;
	sub.f32 	%f126, %f11, %f302;
	sub.f32 	%f303, %f126, %f125;
	mov.f32 	%f302, %f11;
$L__BB2_25:
	add.s32 	%r26, %r149, 4;
	setp.gt.s32 	%p20, %r2, %r25;
	mad.lo.s32 	%r98, %r26, %r73, %r1;
	mul.wide.u32 	%rd47, %r98, 4;
	add.s64 	%rd6, %rd2, %rd47;
	@%p20 bra 	$L__BB2_27;
	ld.global.nc.f32 	%f127, [%rd6];
	ld.global.nc.f32 	%f128, [%rd5];
	sub.f32 	%f129, %f127, %f128;
	abs.f32 	%f130, %f129;
	sub.f32 	%f131, %f130, %f303;
	add.f32 	%f15, %f302, %f131;
	sub.f32 	%f132, %f15, %f302;
	sub.f32 	%f303, %f132, %f131;
	mov.f32 	%f302, %f15;
$L__BB2_27:
	add.s32 	%r27, %r149, 5;
	setp.gt.s32 	%p21, %r2, %r26;
	mad.lo.s32 	%r99, %r27, %r73, %r1;
	mul.wide.u32 	%rd48, %r99, 4;
	add.s64 	%rd7, %rd2, %rd48;
	@%p21 bra 	$L__BB2_29;
	ld.global.nc.f32 	%f133, [%rd7];
	ld.global.nc.f32 	%f134, [%rd6];
	sub.f32 	%f135, %f133, %f134;
	abs.f32 	%f136, %f135;
	sub.f32 	%f137, %f136, %f303;
	add.f32 	%f19, %f302, %f137;
	sub.f32 	%f138, %f19, %f302;
	sub.f32 	%f303, %f138, %f137;
	mov.f32 	%f302, %f19;
$L__BB2_29:
	add.s32 	%r28, %r149, 6;
	setp.gt.s32 	%p22, %r2, %r27;
	mad.lo.s32 	%r100, %r28, %r73, %r1;
	mul.wide.u32 	%rd49, %r100, 4;
	add.s64 	%rd8, %rd2, %rd49;
	@%p22 bra 	$L__BB2_31;
	ld.global.nc.f32 	%f139, [%rd8];
	ld.global.nc.f32 	%f140, [%rd7];
	sub.f32 	%f141, %f139, %f140;
	abs.f32 	%f142, %f141;
	sub.f32 	%f143, %f142, %f303;
	add.f32 	%f23, %f302, %f143;
	sub.f32 	%f144, %f23, %f302;
	sub.f32 	%f303, %f144, %f143;
	mov.f32 	%f302, %f23;
$L__BB2_31:
	add.s32 	%r29, %r149, 7;
	setp.gt.s32 	%p23, %r2, %r28;
	mad.lo.s32 	%r101, %r29, %r73, %r1;
	mul.wide.u32 	%rd50, %r101, 4;
	add.s64 	%rd9, %rd2, %rd50;
	@%p23 bra 	$L__BB2_33;
	ld.global.nc.f32 	%f145, [%rd9];
	ld.global.nc.f32 	%f146, [%rd8];
	sub.f32 	%f147, %f145, %f146;
	abs.f32 	%f148, %f147;
	sub.f32 	%f149, %f148, %f303;
	add.f32 	%f27, %f302, %f149;
	sub.f32 	%f150, %f27, %f302;
	sub.f32 	%f303, %f150, %f149;
	mov.f32 	%f302, %f27;
$L__BB2_33:
	add.s32 	%r149, %r149, 8;
	setp.gt.s32 	%p24, %r2, %r29;
	@%p24 bra 	$L__BB2_35;
	mad.lo.s32 	%r102, %r149, %r73, %r1;
	mul.wide.u32 	%rd51, %r102, 4;
	add.s64 	%rd52, %rd2, %rd51;
	ld.global.nc.f32 	%f151, [%rd52];
	ld.global.nc.f32 	%f152, [%rd9];
	sub.f32 	%f153, %f151, %f152;
	abs.f32 	%f154, %f153;
	sub.f32 	%f155, %f154, %f303;
	add.f32 	%f31, %f302, %f155;
	sub.f32 	%f156, %f31, %f302;
	sub.f32 	%f303, %f156, %f155;
	mov.f32 	%f302, %f31;
$L__BB2_35:
	add.s32 	%r148, %r148, 8;
	setp.ne.s32 	%p25, %r148, %r20;
	@%p25 bra 	$L__BB2_19;
$L__BB2_36:
	setp.eq.s32 	%p26, %r19, 0;
	@%p26 bra 	$L__BB2_55;
	and.b32  	%r33, %r18, 3;
	setp.lt.u32 	%p27, %r19, 4;
	@%p27 bra 	$L__BB2_46;
	add.s32 	%r34, %r149, 1;
	setp.gt.s32 	%p28, %r2, %r149;
	mad.lo.s32 	%r103, %r73, %r149, %r73;
	add.s32 	%r104, %r103, %r1;
	mul.wide.u32 	%rd53, %r104, 4;
	add.s64 	%rd10, %rd2, %rd53;
	@%p28 bra 	$L__BB2_40;
	mad.lo.s32 	%r105, %r149, %r73, %r1;
	ld.global.nc.f32 	%f158, [%rd10];
	mul.wide.u32 	%rd54, %r105, 4;
	add.s64 	%rd55, %rd2, %rd54;
	ld.global.nc.f32 	%f159, [%rd55];
	sub.f32 	%f160, %f158, %f159;
	abs.f32 	%f161, %f160;
	sub.f32 	%f162, %f161, %f303;
	add.f32 	%f39, %f302, %f162;
	sub.f32 	%f163, %f39, %f302;
	sub.f32 	%f303, %f163, %f162;
	mov.f32 	%f302, %f39;
$L__BB2_40:
	add.s32 	%r35, %r149, 2;
	setp.gt.s32 	%p29, %r2, %r34;
	mad.lo.s32 	%r106, %r35, %r73, %r1;
	mul.wide.u32 	%rd56, %r106, 4;
	add.s64 	%rd11, %rd2, %rd56;
	@%p29 bra 	$L__BB2_42;
	ld.global.nc.f32 	%f164, [%rd11];
	ld.global.nc.f32 	%f165, [%rd10];
	sub.f32 	%f166, %f164, %f165;
	abs.f32 	%f167, %f166;
	sub.f32 	%f168, %f167, %f303;
	add.f32 	%f43, %f302, %f168;
	sub.f32 	%f169, %f43, %f302;
	sub.f32 	%f303, %f169, %f168;
	mov.f32 	%f302, %f43;
$L__BB2_42:
	add.s32 	%r36, %r149, 3;
	setp.gt.s32 	%p30, %r2, %r35;
	mad.lo.s32 	%r107, %r36, %r73, %r1;
	mul.wide.u32 	%rd57, %r107, 4;
	add.s64 	%rd12, %rd2, %rd57;
	@%p30 bra 	$L__BB2_44;
	ld.global.nc.f32 	%f170, [%rd12];
	ld.global.nc.f32 	%f171, [%rd11];
	sub.f32 	%f172, %f170, %f171;
	abs.f32 	%f173, %f172;
	sub.f32 	%f174, %f173, %f303;
	add.f32 	%f47, %f302, %f174;
	sub.f32 	%f175, %f47, %f302;
	sub.f32 	%f303, %f175, %f174;
	mov.f32 	%f302, %f47;
$L__BB2_44:
	add.s32 	%r149, %r149, 4;
	setp.gt.s32 	%p31, %r2, %r36;
	@%p31 bra 	$L__BB2_46;
	mad.lo.s32 	%r108, %r149, %r73, %r1;
	mul.wide.u32 	%rd58, %r108, 4;
	add.s64 	%rd59, %rd2, %rd58;
	ld.global.nc.f32 	%f176, [%rd59];
	ld.global.nc.f32 	%f177, [%rd12];
	sub.f32 	%f178, %f176, %f177;
	abs.f32 	%f179, %f178;
	sub.f32 	%f180, %f179, %f303;
	add.f32 	%f51, %f302, %f180;
	sub.f32 	%f181, %f51, %f302;
	sub.f32 	%f303, %f181, %f180;
	mov.f32 	%f302, %f51;
$L__BB2_46:
	setp.eq.s32 	%p32, %r33, 0;
	@%p32 bra 	$L__BB2_55;
	setp.eq.s32 	%p33, %r33, 1;
	@%p33 bra 	$L__BB2_52;
	add.s32 	%r39, %r149, 1;
	setp.gt.s32 	%p34, %r2, %r149;
	mad.lo.s32 	%r109, %r73, %r149, %r73;
	add.s32 	%r110, %r109, %r1;
	mul.wide.u32 	%rd60, %r110, 4;
	add.s64 	%rd13, %rd2, %rd60;
	@%p34 bra 	$L__BB2_50;
	mad.lo.s32 	%r111, %r149, %r73, %r1;
	ld.global.nc.f32 	%f183, [%rd13];
	mul.wide.u32 	%rd61, %r111, 4;
	add.s64 	%rd62, %rd2, %rd61;
	ld.global.nc.f32 	%f184, [%rd62];
	sub.f32 	%f185, %f183, %f184;
	abs.f32 	%f186, %f185;
	sub.f32 	%f187, %f186, %f303;
	add.f32 	%f57, %f302, %f187;
	sub.f32 	%f188, %f57, %f302;
	sub.f32 	%f303, %f188, %f187;
	mov.f32 	%f302, %f57;
$L__BB2_50:
	add.s32 	%r149, %r149, 2;
	setp.gt.s32 	%p35, %r2, %r39;
	@%p35 bra 	$L__BB2_52;
	mad.lo.s32 	%r112, %r149, %r73, %r1;
	mul.wide.u32 	%rd63, %r112, 4;
	add.s64 	%rd64, %rd2, %rd63;
	ld.global.nc.f32 	%f189, [%rd64];
	ld.global.nc.f32 	%f190, [%rd13];
	sub.f32 	%f191, %f189, %f190;
	abs.f32 	%f192, %f191;
	sub.f32 	%f193, %f192, %f303;
	add.f32 	%f61, %f302, %f193;
	sub.f32 	%f194, %f61, %f302;
	sub.f32 	%f303, %f194, %f193;
	mov.f32 	%f302, %f61;
$L__BB2_52:
	and.b32  	%r113, %r18, 1;
	setp.eq.b32 	%p36, %r113, 1;
	not.pred 	%p37, %p36;
	@%p37 bra 	$L__BB2_55;
	setp.gt.s32 	%p38, %r2, %r149;
	@%p38 bra 	$L__BB2_55;
	mad.lo.s32 	%r114, %r149, %r73, %r1;
	add.s32 	%r115, %r114, %r73;
	mul.wide.u32 	%rd65, %r115, 4;
	add.s64 	%rd66, %rd2, %rd65;
	ld.global.nc.f32 	%f195, [%rd66];
	mul.wide.u32 	%rd67, %r114, 4;
	add.s64 	%rd68, %rd2, %rd67;
	ld.global.nc.f32 	%f196, [%rd68];
	sub.f32 	%f197, %f195, %f196;
	abs.f32 	%f198, %f197;
	sub.f32 	%f199, %f198, %f303;
	add.f32 	%f67, %f302, %f199;
	sub.f32 	%f200, %f67, %f302;
	sub.f32 	%f303, %f200, %f199;
	mov.f32 	%f302, %f67;
$L__BB2_55:
	setp.gt.s32 	%p39, %r152, 1;
	add.s32 	%r116, %r152, -2;
	selp.b32 	%r117, %r116, %r5, %p39;
	mad.lo.s32 	%r118, %r117, %r73, %r1;
	mul.wide.u32 	%rd69, %r118, 4;
	add.s64 	%rd70, %rd2, %rd69;
	ld.global.nc.f32 	%f71, [%rd70];
	mad.lo.s32 	%r42, %r5, %r73, %r1;
	mul.wide.u32 	%rd71, %r42, 4;
	add.s64 	%rd72, %rd2, %rd71;
	ld.global.nc.f32 	%f72, [%rd72];
	setp.leu.f32 	%p40, %f302, 0f00000000;
	mov.f32 	%f340, 0f00000000;
	@%p40 bra 	$L__BB2_57;
	mad.lo.s32 	%r119, %r3, %r73, %r1;
	mul.wide.u32 	%rd73, %r119, 4;
	add.s64 	%rd74, %rd2, %rd73;
	ld.global.nc.f32 	%f202, [%rd74];
	sub.f32 	%f203, %f72, %f202;
	abs.f32 	%f204, %f203;
	div.rn.f32 	%f205, %f204, %f302;
	setp.gt.f32 	%p41, %f205, 0f3F800000;
	selp.f32 	%f340, 0f3F800000, %f205, %p41;
$L__BB2_57:
	fma.rn.f32 	%f206, %f340, 0f3F2AACDA, 0f3D841893;
	mul.f32 	%f207, %f206, %f206;
	sub.f32 	%f208, %f72, %f71;
	fma.rn.f32 	%f341, %f207, %f208, %f71;
	add.s64 	%rd76, %rd1, %rd71;
	st.global.f32 	[%rd76], %f341;
	setp.ge.s32 	%p42, %r152, %r74;
	@%p42 bra 	$L__BB2_82;
	add.s32 	%r120, %r72, -1;
	add.s32 	%r121, %r72, 7;
	and.b32  	%r122, %r121, 7;
	add.s32 	%r43, %r122, -1;
	add.s32 	%r123, %r72, 3;
	and.b32  	%r44, %r123, 3;
	and.b32  	%r45, %r120, 7;
	and.b32  	%r46, %r121, 3;
	and.b32  	%r47, %r123, 1;
	and.b32  	%r124, %r120, -8;
	neg.s32 	%r48, %r124;
	mul.wide.s32 	%rd109, %r73, 4;
$L__BB2_59:
	mul.lo.s32 	%r125, %r152, %r73;
	add.s32 	%r50, %r125, %r1;
	sub.s32 	%r126, %r125, %r73;
	add.s32 	%r127, %r126, %r1;
	mul.wide.u32 	%rd77, %r50, 4;
	add.s64 	%rd78, %rd2, %rd77;
	ld.global.nc.f32 	%f79, [%rd78];
	mul.wide.u32 	%rd79, %r127, 4;
	add.s64 	%rd80, %rd2, %rd79;
	ld.global.nc.f32 	%f209, [%rd80];
	sub.f32 	%f210, %f79, %f209;
	abs.f32 	%f80, %f210;
	sub.s32 	%r51, %r152, %r72;
	setp.le.s32 	%p43, %r51, %r3;
	@%p43 bra 	$L__BB2_62;
	mul.lo.s32 	%r128, %r51, %r73;
	add.s32 	%r129, %r128, %r1;
	sub.s32 	%r130, %r128, %r73;
	add.s32 	%r131, %r130, %r1;
	mul.wide.u32 	%rd81, %r129, 4;
	add.s64 	%rd82, %rd2, %rd81;
	ld.global.nc.f32 	%f213, [%rd82];
	mul.wide.u32 	%rd83, %r131, 4;
	add.s64 	%rd84, %rd2, %rd83;
	ld.global.nc.f32 	%f214, [%rd84];
	sub.f32 	%f215, %f213, %f214;
	abs.f32 	%f216, %f215;
	sub.f32 	%f217, %f80, %f216;
	sub.f32 	%f218, %f217, %f303;
	add.f32 	%f81, %f302, %f218;
	sub.f32 	%f219, %f81, %f302;
	sub.f32 	%f303, %f219, %f218;
	setp.geu.f32 	%p44, %f81, 0f00000000;
	mov.f32 	%f302, %f81;
	@%p44 bra 	$L__BB2_63;
	mov.f32 	%f302, 0f00000000;
	bra.uni 	$L__BB2_63;
$L__BB2_62:
	sub.f32 	%f211, %f80, %f303;
	add.f32 	%f83, %f302, %f211;
	sub.f32 	%f212, %f83, %f302;
	sub.f32 	%f303, %f212, %f211;
	mov.f32 	%f302, %f83;
$L__BB2_63:
	and.b32  	%r132, %r152, 127;
	setp.ne.s32 	%p45, %r132, 0;
	mov.f32 	%f299, 0f00000000;
	@%p45 bra 	$L__BB2_77;
	add.s32 	%r158, %r51, 1;
	setp.ge.s32 	%p46, %r158, %r152;
	mov.f32 	%f302, 0f00000000;
	mov.f32 	%f303, %f299;
	@%p46 bra 	$L__BB2_77;
	add.s32 	%r133, %r72, -2;
	setp.lt.u32 	%p47, %r133, 7;
	mov.f32 	%f302, 0f00000000;
	@%p47 bra 	$L__BB2_69;
	mad.lo.s32 	%r155, %r73, %r158, %r1;
	add.s32 	%r134, %r51, 2;
	mad.lo.s32 	%r154, %r73, %r134, %r1;
	mov.f32 	%f302, 0f00000000;
	mov.u32 	%r153, %r48;
	mov.u32 	%r156, %r51;
$L__BB2_67:
	.pragma "nounroll";
	mul.wide.s32 	%rd85, %r154, 4;
	add.s64 	%rd86, %rd2, %rd85;
	ld.global.nc.f32 	%f225, [%rd86];
	mul.wide.s32 	%rd87, %r155, 4;
	add.s64 	%rd88, %rd2, %rd87;
	ld.global.nc.f32 	%f226, [%rd88];
	sub.f32 	%f227, %f225, %f226;
	abs.f32 	%f228, %f227;
	add.f32 	%f229, %f302, %f228;
	add.s64 	%rd90, %rd86, %rd109;
	ld.global.nc.f32 	%f230, [%rd90];
	sub.f32 	%f231, %f230, %f225;
	abs.f32 	%f232, %f231;
	add.f32 	%f233, %f229, %f232;
	add.s64 	%rd91, %rd90, %rd109;
	ld.global.nc.f32 	%f234, [%rd91];
	sub.f32 	%f235, %f234, %f230;
	abs.f32 	%f236, %f235;
	add.f32 	%f237, %f233, %f236;
	add.s64 	%rd92, %rd91, %rd109;
	ld.global.nc.f32 	%f238, [%rd92];
	sub.f32 	%f239, %f238, %f234;
	abs.f32 	%f240, %f239;
	add.f32 	%f241, %f237, %f240;
	add.s64 	%rd93, %rd92, %rd109;
	ld.global.nc.f32 	%f242, [%rd93];
	sub.f32 	%f243, %f242, %f238;
	abs.f32 	%f244, %f243;
	add.f32 	%f245, %f241, %f244;
	add.s64 	%rd94, %rd93, %rd109;
	ld.global.nc.f32 	%f246, [%rd94];
	sub.f32 	%f247, %f246, %f242;
	abs.f32 	%f248, %f247;
	add.f32 	%f249, %f245, %f248;
	add.s64 	%rd95, %rd94, %rd109;
	ld.global.nc.f32 	%f250, [%rd95];
	sub.f32 	%f251, %f250, %f246;
	abs.f32 	%f252, %f251;
	add.f32 	%f253, %f249, %f252;
	add.s64 	%rd96, %rd95, %rd109;
	ld.global.nc.f32 	%f254, [%rd96];
	sub.f32 	%f255, %f254, %f250;
	abs.f32 	%f256, %f255;
	add.f32 	%f302, %f253, %f256;
	add.s32 	%r156, %r156, 8;
	shl.b32 	%r135, %r73, 3;
	add.s32 	%r155, %r155, %r135;
	add.s32 	%r154, %r154, %r135;
	add.s32 	%r153, %r153, 8;
	setp.ne.s32 	%p48, %r153, 0;
	@%p48 bra 	$L__BB2_67;
	add.s32 	%r158, %r156, 1;
$L__BB2_69:
	setp.eq.s32 	%p49, %r45, 0;
	mov.f32 	%f303, %f299;
	@%p49 bra 	$L__BB2_77;
	setp.lt.u32 	%p50, %r43, 3;
	@%p50 bra 	$L__BB2_72;
	mad.lo.s32 	%r136, %r158, %r73, %r1;
	add.s32 	%r137, %r136, %r73;
	mul.wide.s32 	%rd97, %r137, 4;
	add.s64 	%rd98, %rd2, %rd97;
	ld.global.nc.f32 	%f259, [%rd98];
	mul.wide.s32 	%rd99, %r136, 4;
	add.s64 	%rd100, %rd2, %rd99;
	ld.global.nc.f32 	%f260, [%rd100];
	sub.f32 	%f261, %f259, %f260;
	abs.f32 	%f262, %f261;
	add.f32 	%f263, %f302, %f262;
	add.s64 	%rd102, %rd98, %rd109;
	ld.global.nc.f32 	%f264, [%rd102];
	sub.f32 	%f265, %f264, %f259;
	abs.f32 	%f266, %f265;
	add.f32 	%f267, %f263, %f266;
	add.s64 	%rd103, %rd102, %rd109;
	ld.global.nc.f32 	%f268, [%rd103];
	sub.f32 	%f269, %f268, %f264;
	abs.f32 	%f270, %f269;
	add.f32 	%f271, %f267, %f270;
	add.s32 	%r158, %r158, 4;
	add.s64 	%rd104, %rd103, %rd109;
	ld.global.nc.f32 	%f272, [%rd104];
	sub.f32 	%f273, %f272, %f268;
	abs.f32 	%f274, %f273;
	add.f32 	%f302, %f271, %f274;
$L__BB2_72:
	setp.eq.s32 	%p51, %r46, 0;
	mov.f32 	%f303, %f299;
	@%p51 bra 	$L__BB2_77;
	setp.eq.s32 	%p52, %r44, 1;
	@%p52 bra 	$L__BB2_75;
	mad.lo.s32 	%r138, %r158, %r73, %r1;
	add.s32 	%r139, %r138, %r73;
	mul.wide.s32 	%rd105, %r139, 4;
	add.s64 	%rd106, %rd2, %rd105;
	ld.global.nc.f32 	%f277, [%rd106];
	mul.wide.s32 	%rd107, %r138, 4;
	add.s64 	%rd108, %rd2, %rd107;
	ld.global.nc.f32 	%f278, [%rd108];
	sub.f32 	%f279, %f277, %f278;
	abs.f32 	%f280, %f279;
	add.f32 	%f281, %f302, %f280;
	add.s32 	%r158, %r158, 2;
	add.s64 	%rd110, %rd106, %rd109;
	ld.global.nc.f32 	%f282, [%rd110];
	sub.f32 	%f283, %f282, %f277;
	abs.f32 	%f284, %f283;
	add.f32 	%f302, %f281, %f284;
$L__BB2_75:
	setp.eq.s32 	%p53, %r47, 0;
	mov.f32 	%f303, %f299;
	@%p53 bra 	$L__BB2_77;
	mad.lo.s32 	%r140, %r158, %r73, %r1;
	add.s32 	%r141, %r140, %r73;
	mul.wide.s32 	%rd111, %r141, 4;
	add.s64 	%rd112, %rd2, %rd111;
	ld.global.nc.f32 	%f287, [%rd112];
	mul.wide.s32 	%rd113, %r140, 4;
	add.s64 	%rd114, %rd2, %rd113;
	ld.global.nc.f32 	%f288, [%rd114];
	sub.f32 	%f289, %f287, %f288;
	abs.f32 	%f290, %f289;
	add.f32 	%f302, %f302, %f290;
	mov.f32 	%f303, %f299;
$L__BB2_77:
	add.s32 	%r70, %r51, 1;
	setp.lt.s32 	%p54, %r70, 0;
	mov.f32 	%f355, 0f00000000;
	@%p54 bra 	$L__BB2_79;
	mad.lo.s32 	%r142, %r70, %r73, %r1;
	mul.wide.u32 	%rd115, %r142, 4;
	add.s64 	%rd116, %rd2, %rd115;
	ld.global.nc.f32 	%f292, [%rd116];
	sub.f32 	%f293, %f79, %f292;
	abs.f32 	%f355, %f293;
$L__BB2_79:
	setp.leu.f32 	%p55, %f302, 0f00000000;
	mov.f32 	%f356, 0f00000000;
	@%p55 bra 	$L__BB2_81;
	div.rn.f32 	%f295, %f355, %f302;
	setp.gt.f32 	%p56, %f295, 0f3F800000;
	selp.f32 	%f356, 0f3F800000, %f295, %p56;
$L__BB2_81:
	fma.rn.f32 	%f296, %f356, 0f3F2AACDA, 0f3D841893;
	mul.f32 	%f297, %f296, %f296;
	sub.f32 	%f298, %f79, %f341;
	fma.rn.f32 	%f341, %f297, %f298, %f341;
	mul.wide.u32 	%rd117, %r50, 4;
	add.s64 	%rd118, %rd1, %rd117;
	st.global.f32 	[%rd118], %f341;
	add.s32 	%r152, %r152, 1;
	setp.lt.s32 	%p57, %r152, %r74;
	@%p57 bra 	$L__BB2_59;
$L__BB2_82:
	ret;

}
	// .globl	ehlers_kama_multi_series_one_param_2d_f32
.visible .entry ehlers_kama_multi_series_one_param_2d_f32(
	.param .u64 .ptr .align 1 ehlers_kama_multi_series_one_param_2d_f32_param_0,
	.param .u32 ehlers_kama_multi_series_one_param_2d_f32_param_1,
	.param .u32 ehlers_kama_multi_series_one_param_2d_f32_param_2,
	.param .u32 ehlers_kama_multi_series_one_param_2d_f32_param_3,
	.param .u32 ehlers_kama_multi_series_one_param_2d_f32_param_4,
	.param .u64 .ptr .align 1 ehlers_kama_multi_series_one_param_2d_f32_param_5,
	.param .u64 .ptr .align 1 ehlers_kama_multi_series_one_param_2d_f32_param_6
)
{
	.reg .pred 	%p<74>;
	.reg .b32 	%r<331>;
	.reg .b32 	%f<448>;
	.reg .b64 	%rd<153>;

	ld.param.u64 	%rd16, [ehlers_kama_multi_series_one_param_2d_f32_param_0];
	ld.param.u32 	%r152, [ehlers_kama_multi_series_one_param_2d_f32_param_1];
	ld.param.u32 	%r153, [ehlers_kama_multi_series_one_param_2d_f32_param_2];
	ld.param.u32 	%r154, [ehlers_kama_multi_series_one_param_2d_f32_param_3];
	ld.param.u32 	%r155, [ehlers_kama_multi_series_one_param_2d_f32_param_4];
	ld.param.u64 	%rd17, [ehlers_kama_multi_series_one_param_2d_f32_param_5];
	mov.u32 	%r1, %tid.y;
	mov.u32 	%r2, %ntid.x;
	mov.u32 	%r3, %tid.x;
	mad.lo.s32 	%r4, %r1, %r2, %r3;
	mov.u32 	%r5, %ntid.y;
	mul.lo.s32 	%r6, %r2, %r5;
	mov.u32 	%r7, %ctaid.x;
	mad.lo.s32 	%r8, %r6, %r7, %r4;
	setp.ge.s32 	%p1, %r8, %r154;
	min.s32 	%r156, %r155, %r152;
	setp.lt.s32 	%p2, %r156, 1;
	or.pred  	%p3, %p2, %p1;
	@%p3 bra 	$L__BB3_72;
	cvta.to.global.u64 	%rd19, %rd17;
	mul.wide.s32 	%rd20, %r8, 4;
	add.s64 	%rd21, %rd19, %rd20;
	ld.global.nc.u32 	%r9, [%rd21];
	max.s32 	%r10, %r9, 0;
	setp.ge.s32 	%p4, %r9, %r155;
	@%p4 bra 	$L__BB3_72;
	add.s32 	%r301, %r10, %r152;
	add.s32 	%r12, %r301, -1;
	setp.lt.u32 	%p5, %r155, %r301;
	@%p5 bra 	$L__BB3_72;
	add.s32 	%r157, %r152, -1;
	setp.gt.u32 	%p6, %r6, 128;
	add.s32 	%r13, %r152, -2;
	setp.gt.u32 	%p7, %r13, 127;
	or.pred  	%p8, %p6, %p7;
	setp.ne.s32 	%p9, %r153, %r157;
	or.pred  	%p10, %p8, %p9;
	@%p10 bra 	$L__BB3_32;
	mul.lo.s32 	%r194, %r153, %r4;
	shl.b32 	%r195, %r194, 2;
	mov.u32 	%r196, s_ring;
	add.s32 	%r14, %r196, %r195;
	sub.s32 	%r197, %r12, %r152;
	max.s32 	%r289, %r197, %r10;
	setp.ge.u32 	%p38, %r289, %r12;
	mov.b32 	%r294, 0;
	mov.f32 	%f397, 0f00000000;
	mov.f32 	%f398, %f397;
	@%p38 bra 	$L__BB3_13;
	not.b32 	%r200, %r289;
	add.s32 	%r16, %r301, %r200;
	sub.s32 	%r201, %r301, %r289;
	add.s32 	%r202, %r201, -2;
	setp.lt.u32 	%p39, %r202, 3;
	mov.f32 	%f398, 0f00000000;
	mov.b32 	%r294, 0;
	mov.f32 	%f397, %f398;
	@%p39 bra 	$L__BB3_8;
	mul.lo.s32 	%r204, %r154, %r289;
	mad.lo.s32 	%r205, %r5, %r7, %r1;
	mad.lo.s32 	%r206, %r2, %r205, %r3;
	add.s32 	%r285, %r206, %r204;
	add.s32 	%r207, %r204, %r154;
	add.s32 	%r284, %r206, %r207;
	and.b32  	%r208, %r16, -4;
	neg.s32 	%r283, %r208;
	mov.f32 	%f398, 0f00000000;
	mov.b32 	%r294, 0;
	mul.wide.s32 	%rd92, %r154, 4;
$L__BB3_7:
	.pragma "nounroll";
	mul.wide.s32 	%rd90, %r284, 4;
	add.s64 	%rd85, %rd16, %rd90;
	// begin inline asm
	ld.global.cs.f32 %f241, [%rd85];
	// end inline asm
	mul.wide.s32 	%rd91, %r285, 4;
	add.s64 	%rd83, %rd16, %rd91;
	// begin inline asm
	ld.global.cs.f32 %f242, [%rd83];
	// end inline asm
	sub.f32 	%f249, %f241, %f242;
	abs.f32 	%f250, %f249;
	add.s32 	%r209, %r294, 1;
	shl.b32 	%r210, %r294, 2;
	add.s32 	%r211, %r14, %r210;
	st.shared.f32 	[%r211], %f250;
	setp.eq.s32 	%p40, %r209, %r153;
	selp.b32 	%r212, 0, %r209, %p40;
	sub.f32 	%f251, %f250, %f398;
	add.f32 	%f252, %f397, %f251;
	sub.f32 	%f253, %f252, %f397;
	sub.f32 	%f254, %f253, %f251;
	add.s64 	%rd87, %rd85, %rd92;
	// begin inline asm
	ld.global.cs.f32 %f243, [%rd87];
	// end inline asm
	// begin inline asm
	ld.global.cs.f32 %f244, [%rd85];
	// end inline asm
	sub.f32 	%f255, %f243, %f244;
	abs.f32 	%f256, %f255;
	add.s32 	%r213, %r212, 1;
	shl.b32 	%r214, %r212, 2;
	add.s32 	%r215, %r14, %r214;
	st.shared.f32 	[%r215], %f256;
	setp.eq.s32 	%p41, %r213, %r153;
	selp.b32 	%r216, 0, %r213, %p41;
	sub.f32 	%f257, %f256, %f254;
	add.f32 	%f258, %f252, %f257;
	sub.f32 	%f259, %f258, %f252;
	sub.f32 	%f260, %f259, %f257;
	add.s64 	%rd89, %rd87, %rd92;
	// begin inline asm
	ld.global.cs.f32 %f245, [%rd89];
	// end inline asm
	// begin inline asm
	ld.global.cs.f32 %f246, [%rd87];
	// end inline asm
	sub.f32 	%f261, %f245, %f246;
	abs.f32 	%f262, %f261;
	add.s32 	%r217, %r216, 1;
	shl.b32 	%r218, %r216, 2;
	add.s32 	%r219, %r14, %r218;
	st.shared.f32 	[%r219], %f262;
	setp.eq.s32 	%p42, %r217, %r153;
	selp.b32 	%r220, 0, %r217, %p42;
	sub.f32 	%f263, %f262, %f260;
	add.f32 	%f264, %f258, %f263;
	sub.f32 	%f265, %f264, %f258;
	sub.f32 	%f266, %f265, %f263;
	add.s32 	%r289, %r289, 4;
	add.s64 	%rd88, %rd89, %rd92;
	// begin inline asm
	ld.global.cs.f32 %f247, [%rd88];
	// end inline asm
	// begin inline asm
	ld.global.cs.f32 %f248, [%rd89];
	// end inline asm
	sub.f32 	%f267, %f247, %f248;
	abs.f32 	%f268, %f267;
	add.s32 	%r221, %r220, 1;
	shl.b32 	%r222, %r220, 2;
	add.s32 	%r223, %r14, %r222;
	st.shared.f32 	[%r223], %f268;
	setp.eq.s32 	%p43, %r221, %r153;
	selp.b32 	%r294, 0, %r221, %p43;
	sub.f32 	%f269, %f268, %f266;
	add.f32 	%f397, %f264, %f269;
	sub.f32 	%f270, %f397, %f264;
	sub.f32 	%f398, %f270, %f269;
	shl.b32 	%r224, %r154, 2;
	add.s32 	%r285, %r285, %r224;
	add.s32 	%r284, %r284, %r224;
	add.s32 	%r283, %r283, 4;
	setp.ne.s32 	%p44, %r283, 0;
	@%p44 bra 	$L__BB3_7;
$L__BB3_8:
	and.b32  	%r33, %r16, 3;
	setp.eq.s32 	%p45, %r33, 0;
	@%p45 bra 	$L__BB3_13;
	setp.eq.s32 	%p46, %r33, 1;
	@%p46 bra 	$L__BB3_11;
	mad.lo.s32 	%r226, %r289, %r154, %r8;
	add.s32 	%r227, %r226, %r154;
	mul.wide.s32 	%rd97, %r227, 4;
	add.s64 	%rd96, %rd16, %rd97;
	// begin inline asm
	ld.global.cs.f32 %f272, [%rd96];
	// end inline asm
	mul.wide.s32 	%rd98, %r226, 4;
	add.s64 	%rd94, %rd16, %rd98;
	// begin inline asm
	ld.global.cs.f32 %f273, [%rd94];
	// end inline asm
	sub.f32 	%f276, %f272, %f273;
	abs.f32 	%f277, %f276;
	add.s32 	%r228, %r294, 1;
	shl.b32 	%r229, %r294, 2;
	add.s32 	%r230, %r14, %r229;
	st.shared.f32 	[%r230], %f277;
	setp.eq.s32 	%p47, %r228, %r153;
	selp.b32 	%r231, 0, %r228, %p47;
	sub.f32 	%f278, %f277, %f398;
	add.f32 	%f279, %f397, %f278;
	sub.f32 	%f280, %f279, %f397;
	sub.f32 	%f281, %f280, %f278;
	add.s32 	%r289, %r289, 2;
	mul.wide.s32 	%rd99, %r154, 4;
	add.s64 	%rd95, %rd96, %rd99;
	// begin inline asm
	ld.global.cs.f32 %f274, [%rd95];
	// end inline asm
	// begin inline asm
	ld.global.cs.f32 %f275, [%rd96];
	// end inline asm
	sub.f32 	%f282, %f274, %f275;
	abs.f32 	%f283, %f282;
	add.s32 	%r232, %r231, 1;
	shl.b32 	%r233, %r231, 2;
	add.s32 	%r234, %r14, %r233;
	st.shared.f32 	[%r234], %f283;
	setp.eq.s32 	%p48, %r232, %r153;
	selp.b32 	%r294, 0, %r232, %p48;
	sub.f32 	%f284, %f283, %f281;
	add.f32 	%f397, %f279, %f284;
	sub.f32 	%f285, %f397, %f279;
	sub.f32 	%f398, %f285, %f284;
$L__BB3_11:
	and.b32  	%r235, %r16, 1;
	setp.eq.b32 	%p49, %r235, 1;
	not.pred 	%p50, %p49;
	@%p50 bra 	$L__BB3_13;
	mad.lo.s32 	%r236, %r289, %r154, %r8;
	add.s32 	%r237, %r236, %r154;
	mul.wide.s32 	%rd102, %r237, 4;
	add.s64 	%rd100, %rd16, %rd102;
	// begin inline asm
	ld.global.cs.f32 %f286, [%rd100];
	// end inline asm
	mul.wide.s32 	%rd103, %r236, 4;
	add.s64 	%rd101, %rd16, %rd103;
	// begin inline asm
	ld.global.cs.f32 %f287, [%rd101];
	// end inline asm
	sub.f32 	%f288, %f286, %f287;
	abs.f32 	%f289, %f288;
	add.s32 	%r238, %r294, 1;
	shl.b32 	%r239, %r294, 2;
	add.s32 	%r240, %r14, %r239;
	st.shared.f32 	[%r240], %f289;
	setp.eq.s32 	%p51, %r238, %r153;
	selp.b32 	%r294, 0, %r238, %p51;
	sub.f32 	%f290, %f289, %f398;
	add.f32 	%f15, %f397, %f290;
	sub.f32 	%f291, %f15, %f397;
	sub.f32 	%f398, %f291, %f290;
	mov.f32 	%f397, %f15;
$L__BB3_13:
	add.s32 	%r241, %r301, -1;
	mul.lo.s32 	%r41, %r241, %r154;
	add.s32 	%r42, %r41, %r8;
	setp.gt.u32 	%p52, %r301, 1;
	add.s32 	%r242, %r301, -2;
	selp.b32 	%r243, %r242, %r241, %p52;
	mad.lo.s32 	%r244, %r243, %r154, %r8;
	mul.wide.s32 	%rd107, %r42, 4;
	add.s64 	%rd104, %rd16, %rd107;
	// begin inline asm
	ld.global.cs.f32 %f292, [%rd104];
	// end inline asm
	mul.wide.s32 	%rd108, %r244, 4;
	add.s64 	%rd105, %rd16, %rd108;
	// begin inline asm
	ld.global.cs.f32 %f293, [%rd105];
	// end inline asm
	mad.lo.s32 	%r245, %r10, %r154, %r8;
	mul.wide.s32 	%rd109, %r245, 4;
	add.s64 	%rd106, %rd16, %rd109;
	// begin inline asm
	ld.global.cs.f32 %f294, [%rd106];
	// end inline asm
	setp.leu.f32 	%p53, %f397, 0f00000000;
	mov.f32 	%f399, 0f00000000;
	@%p53 bra 	$L__BB3_15;
	sub.f32 	%f296, %f292, %f294;
	abs.f32 	%f297, %f296;
	div.rn.f32 	%f399, %f297, %f397;
$L__BB3_15:
	ld.param.u64 	%rd149, [ehlers_kama_multi_series_one_param_2d_f32_param_6];
	cvt.sat.f32.f32 	%f298, %f399;
	fma.rn.f32 	%f299, %f298, 0f3F2AACDA, 0f3D841893;
	mul.f32 	%f300, %f299, %f299;
	sub.f32 	%f301, %f292, %f293;
	fma.rn.f32 	%f404, %f300, %f301, %f293;
	cvta.to.global.u64 	%rd110, %rd149;
	add.s64 	%rd112, %rd110, %rd107;
	st.global.f32 	[%rd112], %f404;
	setp.le.u32 	%p54, %r155, %r301;
	@%p54 bra 	$L__BB3_72;
	sub.s32 	%r246, %r155, %r301;
	and.b32  	%r43, %r246, 3;
	setp.eq.s32 	%p55, %r43, 0;
	@%p55 bra 	$L__BB3_21;
	sub.s32 	%r247, %r301, %r153;
	mad.lo.s32 	%r248, %r154, %r247, %r3;
	mad.lo.s32 	%r249, %r5, %r7, %r1;
	mul.lo.s32 	%r250, %r2, %r249;
	add.s32 	%r298, %r248, %r250;
	add.s32 	%r251, %r3, %r41;
	add.s32 	%r297, %r251, %r250;
	mad.lo.s32 	%r252, %r154, %r301, %r3;
	add.s32 	%r296, %r252, %r250;
	neg.s32 	%r295, %r43;
$L__BB3_18:
	.pragma "nounroll";
	mul.wide.s32 	%rd115, %r296, 4;
	add.s64 	%rd113, %rd16, %rd115;
	// begin inline asm
	ld.global.cs.f32 %f302, [%rd113];
	// end inline asm
	mul.wide.s32 	%rd116, %r297, 4;
	add.s64 	%rd114, %rd16, %rd116;
	// begin inline asm
	ld.global.cs.f32 %f303, [%rd114];
	// end inline asm
	sub.f32 	%f305, %f302, %f303;
	abs.f32 	%f306, %f305;
	shl.b32 	%r253, %r294, 2;
	add.s32 	%r254, %r14, %r253;
	ld.shared.f32 	%f307, [%r254];
	st.shared.f32 	[%r254], %f306;
	setp.eq.s32 	%p56, %r294, %r13;
	selp.b32 	%r255, %r153, 0, %p56;
	sub.s32 	%r256, %r294, %r255;
	add.s32 	%r294, %r256, 1;
	sub.f32 	%f308, %f306, %f307;
	sub.f32 	%f309, %f308, %f398;
	add.f32 	%f310, %f397, %f309;
	sub.f32 	%f311, %f310, %f397;
	sub.f32 	%f398, %f311, %f309;
	setp.lt.f32 	%p57, %f310, 0f00000000;
	selp.f32 	%f397, 0f00000000, %f310, %p57;
	setp.leu.f32 	%p58, %f397, 0f00000000;
	mov.f32 	%f403, 0f00000000;
	@%p58 bra 	$L__BB3_20;
	mul.wide.s32 	%rd118, %r298, 4;
	add.s64 	%rd117, %rd16, %rd118;
	// begin inline asm
	ld.global.cs.f32 %f312, [%rd117];
	// end inline asm
	sub.f32 	%f313, %f302, %f312;
	abs.f32 	%f314, %f313;
	div.rn.f32 	%f403, %f314, %f397;
$L__BB3_20:
	ld.param.u64 	%rd150, [ehlers_kama_multi_series_one_param_2d_f32_param_6];
	cvt.sat.f32.f32 	%f315, %f403;
	fma.rn.f32 	%f316, %f315, 0f3F2AACDA, 0f3D841893;
	mul.f32 	%f317, %f316, %f316;
	sub.f32 	%f318, %f302, %f404;
	fma.rn.f32 	%f404, %f317, %f318, %f404;
	cvta.to.global.u64 	%rd119, %rd150;
	add.s64 	%rd121, %rd119, %rd115;
	st.global.f32 	[%rd121], %f404;
	add.s32 	%r301, %r301, 1;
	add.s32 	%r298, %r298, %r154;
	add.s32 	%r297, %r297, %r154;
	add.s32 	%r296, %r296, %r154;
	add.s32 	%r295, %r295, 1;
	setp.ne.s32 	%p59, %r295, 0;
	@%p59 bra 	$L__BB3_18;
$L__BB3_21:
	sub.s32 	%r257, %r152, %r155;
	add.s32 	%r258, %r257, %r10;
	setp.gt.u32 	%p60, %r258, -4;
	@%p60 bra 	$L__BB3_72;
	sub.s32 	%r259, %r301, %r153;
	mul.lo.s32 	%r260, %r154, %r259;
	add.s32 	%r261, %r260, %r154;
	mad.lo.s32 	%r262, %r5, %r7, %r1;
	mad.lo.s32 	%r263, %r2, %r262, %r3;
	add.s32 	%r308, %r263, %r261;
	add.s32 	%r264, %r259, 2;
	mad.lo.s32 	%r307, %r154, %r264, %r263;
	add.s32 	%r265, %r259, 3;
	mad.lo.s32 	%r306, %r154, %r265, %r263;
	add.s32 	%r305, %r263, %r260;
	add.s32 	%r266, %r301, -1;
	mad.lo.s32 	%r304, %r154, %r266, %r263;
	mad.lo.s32 	%r303, %r301, %r154, %r263;
	mul.wide.s32 	%rd2, %r154, 4;
$L__BB3_23:
	mul.wide.s32 	%rd124, %r303, 4;
	add.s64 	%rd122, %rd16, %rd124;
	// begin inline asm
	ld.global.cs.f32 %f319, [%rd122];
	// end inline asm
	mul.wide.s32 	%rd125, %r304, 4;
	add.s64 	%rd123, %rd16, %rd125;
	// begin inline asm
	ld.global.cs.f32 %f320, [%rd123];
	// end inline asm
	sub.f32 	%f322, %f319, %f320;
	abs.f32 	%f323, %f322;
	shl.b32 	%r267, %r294, 2;
	add.s32 	%r268, %r14, %r267;
	ld.shared.f32 	%f324, [%r268];
	st.shared.f32 	[%r268], %f323;
	setp.eq.s32 	%p61, %r294, %r13;
	selp.b32 	%r269, %r153, 0, %p61;
	sub.s32 	%r77, %r294, %r269;
	add.s32 	%r76, %r77, 1;
	sub.f32 	%f325, %f323, %f324;
	sub.f32 	%f326, %f325, %f398;
	add.f32 	%f327, %f397, %f326;
	sub.f32 	%f328, %f327, %f397;
	sub.f32 	%f41, %f328, %f326;
	setp.lt.f32 	%p62, %f327, 0f00000000;
	selp.f32 	%f42, 0f00000000, %f327, %p62;
	setp.leu.f32 	%p63, %f42, 0f00000000;
	mov.f32 	%f410, 0f00000000;
	@%p63 bra 	$L__BB3_25;
	mul.wide.s32 	%rd127, %r305, 4;
	add.s64 	%rd126, %rd16, %rd127;
	// begin inline asm
	ld.global.cs.f32 %f329, [%rd126];
	// end inline asm
	sub.f32 	%f330, %f319, %f329;
	abs.f32 	%f331, %f330;
	div.rn.f32 	%f410, %f331, %f42;
$L__BB3_25:
	ld.param.u64 	%rd151, [ehlers_kama_multi_series_one_param_2d_f32_param_6];
	cvt.sat.f32.f32 	%f335, %f410;
	fma.rn.f32 	%f336, %f335, 0f3F2AACDA, 0f3D841893;
	mul.f32 	%f337, %f336, %f336;
	sub.f32 	%f338, %f319, %f404;
	fma.rn.f32 	%f45, %f337, %f338, %f404;
	cvta.to.global.u64 	%rd130, %rd151;
	add.s64 	%rd132, %rd130, %rd124;
	st.global.f32 	[%rd132], %f45;
	add.s64 	%rd128, %rd122, %rd2;
	// begin inline asm
	ld.global.cs.f32 %f332, [%rd128];
	// end inline asm
	// begin inline asm
	ld.global.cs.f32 %f333, [%rd122];
	// end inline asm
	sub.f32 	%f339, %f332, %f333;
	abs.f32 	%f340, %f339;
	shl.b32 	%r270, %r77, 2;
	add.s32 	%r271, %r14, %r270;
	ld.shared.f32 	%f341, [%r271+4];
	st.shared.f32 	[%r271+4], %f340;
	sub.f32 	%f342, %f340, %f341;
	sub.f32 	%f343, %f342, %f41;
	add.f32 	%f344, %f42, %f343;
	sub.f32 	%f345, %f344, %f42;
	sub.f32 	%f47, %f345, %f343;
	setp.lt.f32 	%p64, %f344, 0f00000000;
	selp.f32 	%f48, 0f00000000, %f344, %p64;
	setp.leu.f32 	%p65, %f48, 0f00000000;
	mov.f32 	%f411, 0f00000000;
	@%p65 bra 	$L__BB3_27;
	mul.wide.s32 	%rd134, %r308, 4;
	add.s64 	%rd133, %rd16, %rd134;
	// begin inline asm
	ld.global.cs.f32 %f346, [%rd133];
	// end inline asm
	sub.f32 	%f347, %f332, %f346;
	abs.f32 	%f348, %f347;
	div.rn.f32 	%f411, %f348, %f48;
$L__BB3_27:
	ld.param.u64 	%rd152, [ehlers_kama_multi_series_one_param_2d_f32_param_6];
	setp.eq.s32 	%p66, %r76, %r13;
	selp.b32 	%r272, %r153, 0, %p66;
	sub.s32 	%r273, %r76, %r272;
	add.s32 	%r78, %r273, 1;
	cvt.sat.f32.f32 	%f352, %f411;
	fma.rn.f32 	%f353, %f352, 0f3F2AACDA, 0f3D841893;
	mul.f32 	%f354, %f353, %f353;
	sub.f32 	%f355, %f332, %f45;
	fma.rn.f32 	%f51, %f354, %f355, %f45;
	cvta.to.global.u64 	%rd137, %rd152;
	add.s64 	%rd139, %rd137, %rd124;
	add.s64 	%rd4, %rd139, %rd2;
	st.global.f32 	[%rd4], %f51;
	add.s64 	%rd135, %rd128, %rd2;
	// begin inline asm
	ld.global.cs.f32 %f349, [%rd135];
	// end inline asm
	// begin inline asm
	ld.global.cs.f32 %f350, [%rd128];
	// end inline asm
	sub.f32 	%f356, %f349, %f350;
	abs.f32 	%f357, %f356;
	shl.b32 	%r274, %r273, 2;
	add.s32 	%r275, %r14, %r274;
	ld.shared.f32 	%f358, [%r275+4];
	st.shared.f32 	[%r275+4], %f357;
	sub.f32 	%f359, %f357, %f358;
	sub.f32 	%f360, %f359, %f47;
	add.f32 	%f361, %f48, %f360;
	sub.f32 	%f362, %f361, %f48;
	sub.f32 	%f53, %f362, %f360;
	setp.lt.f32 	%p67, %f361, 0f00000000;
	selp.f32 	%f54, 0f00000000, %f361, %p67;
	setp.leu.f32 	%p68, %f54, 0f00000000;
	mov.f32 	%f412, 0f00000000;
	@%p68 bra 	$L__BB3_29;
	mul.wide.s32 	%rd141, %r307, 4;
	add.s64 	%rd140, %rd16, %rd141;
	// begin inline asm
	ld.global.cs.f32 %f363, [%rd140];
	// end inline asm
	sub.f32 	%f364, %f349, %f363;
	abs.f32 	%f365, %f364;
	div.rn.f32 	%f412, %f365, %f54;
$L__BB3_29:
	setp.eq.s32 	%p69, %r78, %r13;
	selp.b32 	%r276, %r153, 0, %p69;
	sub.s32 	%r277, %r78, %r276;
	add.s32 	%r79, %r277, 1;
	cvt.sat.f32.f32 	%f369, %f412;
	fma.rn.f32 	%f370, %f369, 0f3F2AACDA, 0f3D841893;
	mul.f32 	%f371, %f370, %f370;
	sub.f32 	%f372, %f349, %f51;
	fma.rn.f32 	%f57, %f371, %f372, %f51;
	add.s64 	%rd6, %rd4, %rd2;
	st.global.f32 	[%rd6], %f57;
	add.s64 	%rd142, %rd135, %rd2;
	// begin inline asm
	ld.global.cs.f32 %f366, [%rd142];
	// end inline asm
	// begin inline asm
	ld.global.cs.f32 %f367, [%rd135];
	// end inline asm
	sub.f32 	%f373, %f366, %f367;
	abs.f32 	%f374, %f373;
	shl.b32 	%r278, %r277, 2;
	add.s32 	%r279, %r14, %r278;
	ld.shared.f32 	%f375, [%r279+4];
	st.shared.f32 	[%r279+4], %f374;
	sub.f32 	%f376, %f374, %f375;
	sub.f32 	%f377, %f376, %f53;
	add.f32 	%f378, %f54, %f377;
	sub.f32 	%f379, %f378, %f54;
	sub.f32 	%f398, %f379, %f377;
	setp.lt.f32 	%p70, %f378, 0f00000000;
	selp.f32 	%f397, 0f00000000, %f378, %p70;
	setp.leu.f32 	%p71, %f397, 0f00000000;
	mov.f32 	%f413, 0f00000000;
	@%p71 bra 	$L__BB3_31;
	mul.wide.s32 	%rd145, %r306, 4;
	add.s64 	%rd144, %rd16, %rd145;
	// begin inline asm
	ld.global.cs.f32 %f380, [%rd144];
	// end inline asm
	sub.f32 	%f381, %f366, %f380;
	abs.f32 	%f382, %f381;
	div.rn.f32 	%f413, %f382, %f397;
$L__BB3_31:
	cvt.sat.f32.f32 	%f383, %f413;
	fma.rn.f32 	%f384, %f383, 0f3F2AACDA, 0f3D841893;
	mul.f32 	%f385, %f384, %f384;
	sub.f32 	%f386, %f366, %f57;
	fma.rn.f32 	%f404, %f385, %f386, %f57;
	add.s64 	%rd146, %rd6, %rd2;
	st.global.f32 	[%rd146], %f404;
	add.s32 	%r301, %r301, 4;
	shl.b32 	%r280, %r154, 2;
	add.s32 	%r308, %r308, %r280;
	add.s32 	%r307, %r307, %r280;
	add.s32 	%r306, %r306, %r280;
	add.s32 	%r305, %r305, %r280;
	add.s32 	%r304, %r304, %r280;
	add.s32 	%r303, %r303, %r280;
	setp.lt.s32 	%p72, %r301, %r155;
	setp.eq.s32 	%p73, %r79, %r13;
	selp.b32 	%r281, %r153, 0, %p73;
	sub.s32 	%r282, %r79, %r281;
	add.s32 	%r294, %r282, 1;
	@%p72 bra 	$L__BB3_23;
	bra.uni 	$L__BB3_72;
$L__BB3_32:
	sub.s32 	%r158, %r12, %r152;
	max.s32 	%r88, %r158, %r10;
	setp.ge.u32 	%p11, %r88, %r12;
	mov.f32 	%f424, 0f00000000;
	mov.f32 	%f425, %f424;
	@%p11 bra 	$L__BB3_49;
	not.b32 	%r159, %r88;
	add.s32 	%r160, %r301, %r159;
	and.b32  	%r89, %r160, 3;
	setp.eq.s32 	%p12, %r89, 0;
	mov.f32 	%f425, 0f00000000;
	mov.u32 	%r315, %r88;
	mov.f32 	%f424, %f425;
	@%p12 bra 	$L__BB3_38;
	mul.lo.s32 	%r161, %r154, %r88;
	mad.lo.s32 	%r162, %r5, %r7, %r1;
	mad.lo.s32 	%r163, %r2, %r162, %r3;
	add.s32 	%r313, %r163, %r161;
	add.s32 	%r164, %r161, %r154;
	add.s32 	%r312, %r163, %r164;
	neg.s32 	%r311, %r89;
	mov.f32 	%f425, 0f00000000;
	mov.u32 	%r315, %r88;
$L__BB3_35:
	.pragma "nounroll";
	setp.gt.s32 	%p13, %r9, %r315;
	@%p13 bra 	$L__BB3_37;
	mul.wide.s32 	%rd24, %r312, 4;
	add.s64 	%rd22, %rd16, %rd24;
	// begin inline asm
	ld.global.cs.f32 %f136, [%rd22];
	// end inline asm
	mul.wide.s32 	%rd25, %r313, 4;
	add.s64 	%rd23, %rd16, %rd25;
	// begin inline asm
	ld.global.cs.f32 %f137, [%rd23];
	// end inline asm
	sub.f32 	%f138, %f136, %f137;
	abs.f32 	%f139, %f138;
	sub.f32 	%f140, %f139, %f425;
	add.f32 	%f66, %f424, %f140;
	sub.f32 	%f141, %f66, %f424;
	sub.f32 	%f425, %f141, %f140;
	mov.f32 	%f424, %f66;
$L__BB3_37:
	add.s32 	%r313, %r313, %r154;
	add.s32 	%r312, %r312, %r154;
	add.s32 	%r311, %r311, 1;
	setp.ne.s32 	%p14, %r311, 0;
	add.s32 	%r315, %r315, 1;
	@%p14 bra 	$L__BB3_35;
$L__BB3_38:
	sub.s32 	%r165, %r301, %r88;
	add.s32 	%r166, %r165, -2;
	setp.lt.u32 	%p15, %r166, 3;
	@%p15 bra 	$L__BB3_49;
	mad.lo.s32 	%r167, %r5, %r7, %r1;
	mad.lo.s32 	%r168, %r2, %r167, %r3;
	add.s32 	%r169, %r315, 4;
	mad.lo.s32 	%r320, %r154, %r169, %r168;
	add.s32 	%r170, %r315, 3;
	mad.lo.s32 	%r319, %r154, %r170, %r168;
	add.s32 	%r171, %r315, 2;
	mad.lo.s32 	%r318, %r154, %r171, %r168;
	mul.lo.s32 	%r172, %r315, %r154;
	add.s32 	%r317, %r168, %r172;
	add.s32 	%r173, %r172, %r154;
	add.s32 	%r316, %r168, %r173;
$L__BB3_40:
	setp.gt.s32 	%p16, %r9, %r315;
	@%p16 bra 	$L__BB3_42;
	mul.wide.s32 	%rd28, %r316, 4;
	add.s64 	%rd26, %rd16, %rd28;
	// begin inline asm
	ld.global.cs.f32 %f142, [%rd26];
	// end inline asm
	mul.wide.s32 	%rd29, %r317, 4;
	add.s64 	%rd27, %rd16, %rd29;
	// begin inline asm
	ld.global.cs.f32 %f143, [%rd27];
	// end inline asm
	sub.f32 	%f144, %f142, %f143;
	abs.f32 	%f145, %f144;
	sub.f32 	%f146, %f145, %f425;
	add.f32 	%f76, %f424, %f146;
	sub.f32 	%f147, %f76, %f424;
	sub.f32 	%f425, %f147, %f146;
	mov.f32 	%f424, %f76;
$L__BB3_42:
	add.s32 	%r113, %r315, 1;
	setp.gt.s32 	%p17, %r9, %r113;
	@%p17 bra 	$L__BB3_44;
	mul.wide.s32 	%rd32, %r318, 4;
	add.s64 	%rd30, %rd16, %rd32;
	// begin inline asm
	ld.global.cs.f32 %f148, [%rd30];
	// end inline asm
	mul.wide.s32 	%rd33, %r316, 4;
	add.s64 	%rd31, %rd16, %rd33;
	// begin inline asm
	ld.global.cs.f32 %f149, [%rd31];
	// end inline asm
	sub.f32 	%f150, %f148, %f149;
	abs.f32 	%f151, %f150;
	sub.f32 	%f152, %f151, %f425;
	add.f32 	%f80, %f424, %f152;
	sub.f32 	%f153, %f80, %f424;
	sub.f32 	%f425, %f153, %f152;
	mov.f32 	%f424, %f80;
$L__BB3_44:
	add.s32 	%r114, %r113, 1;
	setp.gt.s32 	%p18, %r9, %r114;
	@%p18 bra 	$L__BB3_46;
	mul.wide.s32 	%rd36, %r319, 4;
	add.s64 	%rd34, %rd16, %rd36;
	// begin inline asm
	ld.global.cs.f32 %f154, [%rd34];
	// end inline asm
	mul.wide.s32 	%rd37, %r318, 4;
	add.s64 	%rd35, %rd16, %rd37;
	// begin inline asm
	ld.global.cs.f32 %f155, [%rd35];
	// end inline asm
	sub.f32 	%f156, %f154, %f155;
	abs.f32 	%f157, %f156;
	sub.f32 	%f158, %f157, %f425;
	add.f32 	%f84, %f424, %f158;
	sub.f32 	%f159, %f84, %f424;
	sub.f32 	%f425, %f159, %f158;
	mov.f32 	%f424, %f84;
$L__BB3_46:
	add.s32 	%r115, %r114, 1;
	setp.gt.s32 	%p19, %r9, %r115;
	@%p19 bra 	$L__BB3_48;
	mul.wide.s32 	%rd40, %r320, 4;
	add.s64 	%rd38, %rd16, %rd40;
	// begin inline asm
	ld.global.cs.f32 %f160, [%rd38];
	// end inline asm
	mul.wide.s32 	%rd41, %r319, 4;
	add.s64 	%rd39, %rd16, %rd41;
	// begin inline asm
	ld.global.cs.f32 %f161, [%rd39];
	// end inline asm
	sub.f32 	%f162, %f160, %f161;
	abs.f32 	%f163, %f162;
	sub.f32 	%f164, %f163, %f425;
	add.f32 	%f88, %f424, %f164;
	sub.f32 	%f165, %f88, %f424;
	sub.f32 	%f425, %f165, %f164;
	mov.f32 	%f424, %f88;
$L__BB3_48:
	shl.b32 	%r174, %r154, 2;
	add.s32 	%r320, %r320, %r174;
	add.s32 	%r319, %r319, %r174;
	add.s32 	%r318, %r318, %r174;
	add.s32 	%r317, %r317, %r174;
	add.s32 	%r316, %r316, %r174;
	add.s32 	%r315, %r115, 1;
	setp.ne.s32 	%p20, %r315, %r12;
	@%p20 bra 	$L__BB3_40;
$L__BB3_49:
	setp.lt.s32 	%p21, %r301, 2;
	mul.lo.s32 	%r122, %r12, %r154;
	cvt.s64.s32 	%rd42, %r122;
	cvt.s64.s32 	%rd7, %r8;
	add.s64 	%rd43, %rd42, %rd7;
	shl.b64 	%rd44, %rd43, 2;
	add.s64 	%rd8, %rd16, %rd44;
	@%p21 bra 	$L__BB3_51;
	add.s32 	%r177, %r301, -2;
	mul.lo.s32 	%r178, %r177, %r154;
	cvt.s64.s32 	%rd47, %r178;
	add.s64 	%rd48, %rd47, %rd7;
	shl.b64 	%rd49, %rd48, 2;
	add.s64 	%rd46, %rd16, %rd49;
	// begin inline asm
	ld.global.cs.f32 %f434, [%rd46];
	// end inline asm
	bra.uni 	$L__BB3_52;
$L__BB3_51:
	// begin inline asm
	ld.global.cs.f32 %f434, [%rd8];
	// end inline asm
$L__BB3_52:
	ld.param.u64 	%rd147, [ehlers_kama_multi_series_one_param_2d_f32_param_6];
	// begin inline asm
	ld.global.cs.f32 %f168, [%rd8];
	// end inline asm
	mad.lo.s32 	%r179, %r10, %r154, %r8;
	mul.wide.s32 	%rd52, %r179, 4;
	add.s64 	%rd51, %rd16, %rd52;
	// begin inline asm
	ld.global.cs.f32 %f169, [%rd51];
	// end inline asm
	sub.f32 	%f170, %f168, %f169;
	abs.f32 	%f171, %f170;
	setp.gt.f32 	%p22, %f424, 0f00000000;
	div.rn.f32 	%f172, %f171, %f424;
	selp.f32 	%f173, %f172, 0f00000000, %p22;
	cvt.sat.f32.f32 	%f174, %f173;
	fma.rn.f32 	%f175, %f174, 0f3F2AACDA, 0f3D841893;
	mul.f32 	%f176, %f175, %f175;
	sub.f32 	%f177, %f168, %f434;
	fma.rn.f32 	%f439, %f176, %f177, %f434;
	add.s32 	%r123, %r122, %r8;
	cvta.to.global.u64 	%rd53, %rd147;
	mul.wide.s32 	%rd54, %r123, 4;
	add.s64 	%rd10, %rd53, %rd54;
	st.global.f32 	[%rd10], %f439;
	setp.le.s32 	%p23, %r155, %r301;
	@%p23 bra 	$L__BB3_72;
	sub.s32 	%r180, %r155, %r301;
	and.b32  	%r181, %r180, 1;
	setp.eq.b32 	%p24, %r181, 1;
	not.pred 	%p25, %p24;
	@%p25 bra 	$L__BB3_57;
	add.s32 	%r182, %r123, %r154;
	mul.wide.s32 	%rd57, %r182, 4;
	add.s64 	%rd55, %rd16, %rd57;
	// begin inline asm
	ld.global.cs.f32 %f178, [%rd55];
	// end inline asm
	add.s64 	%rd56, %rd16, %rd54;
	// begin inline asm
	ld.global.cs.f32 %f179, [%rd56];
	// end inline asm
	sub.f32 	%f181, %f178, %f179;
	abs.f32 	%f182, %f181;
	sub.f32 	%f183, %f182, %f425;
	add.f32 	%f99, %f424, %f183;
	sub.f32 	%f184, %f99, %f424;
	sub.f32 	%f425, %f184, %f183;
	add.s32 	%r183, %r10, 1;
	setp.lt.s32 	%p26, %r183, 0;
	mov.f32 	%f435, 0f00000000;
	@%p26 bra 	$L__BB3_56;
	mul.wide.s32 	%rd60, %r154, 4;
	add.s64 	%rd59, %rd51, %rd60;
	// begin inline asm
	ld.global.cs.f32 %f185, [%rd59];
	// end inline asm
	sub.f32 	%f186, %f178, %f185;
	abs.f32 	%f435, %f186;
$L__BB3_56:
	setp.gt.f32 	%p27, %f99, 0f00000000;
	div.rn.f32 	%f187, %f435, %f99;
	selp.f32 	%f188, %f187, 0f00000000, %p27;
	cvt.sat.f32.f32 	%f189, %f188;
	fma.rn.f32 	%f190, %f189, 0f3F2AACDA, 0f3D841893;
	mul.f32 	%f191, %f190, %f190;
	sub.f32 	%f192, %f178, %f439;
	fma.rn.f32 	%f439, %f191, %f192, %f439;
	mul.wide.s32 	%rd61, %r154, 4;
	add.s64 	%rd62, %rd10, %rd61;
	st.global.f32 	[%rd62], %f439;
	add.s32 	%r301, %r301, 1;
	mov.f32 	%f424, %f99;
$L__BB3_57:
	not.b32 	%r184, %r152;
	add.s32 	%r185, %r155, %r184;
	setp.eq.s32 	%p28, %r185, %r10;
	@%p28 bra 	$L__BB3_72;
	add.s32 	%r330, %r301, 1;
	sub.s32 	%r329, %r301, %r152;
	add.s32 	%r186, %r329, 2;
	mad.lo.s32 	%r187, %r5, %r7, %r1;
	mad.lo.s32 	%r188, %r2, %r187, %r3;
	mad.lo.s32 	%r328, %r154, %r186, %r188;
	shl.b32 	%r129, %r154, 1;
	sub.s32 	%r189, %r330, %r152;
	mad.lo.s32 	%r327, %r154, %r189, %r188;
	add.s32 	%r190, %r301, -1;
	sub.s32 	%r191, %r190, %r152;
	mad.lo.s32 	%r326, %r154, %r191, %r188;
	mad.lo.s32 	%r325, %r154, %r329, %r188;
	mad.lo.s32 	%r324, %r154, %r190, %r188;
	mad.lo.s32 	%r323, %r301, %r154, %r188;
	mul.wide.s32 	%rd15, %r154, 4;
$L__BB3_59:
	mul.wide.s32 	%rd65, %r323, 4;
	add.s64 	%rd63, %rd16, %rd65;
	// begin inline asm
	ld.global.cs.f32 %f193, [%rd63];
	// end inline asm
	mul.wide.s32 	%rd66, %r324, 4;
	add.s64 	%rd64, %rd16, %rd66;
	// begin inline asm
	ld.global.cs.f32 %f194, [%rd64];
	// end inline asm
	sub.f32 	%f195, %f193, %f194;
	abs.f32 	%f111, %f195;
	setp.le.s32 	%p29, %r329, %r10;
	mul.wide.s32 	%rd67, %r325, 4;
	add.s64 	%rd12, %rd16, %rd67;
	@%p29 bra 	$L__BB3_62;
	// begin inline asm
	ld.global.cs.f32 %f198, [%rd12];
	// end inline asm
	mul.wide.s32 	%rd70, %r326, 4;
	add.s64 	%rd69, %rd16, %rd70;
	// begin inline asm
	ld.global.cs.f32 %f199, [%rd69];
	// end inline asm
	sub.f32 	%f200, %f198, %f199;
	abs.f32 	%f201, %f200;
	sub.f32 	%f202, %f111, %f201;
	sub.f32 	%f203, %f202, %f425;
	add.f32 	%f442, %f424, %f203;
	sub.f32 	%f204, %f442, %f424;
	sub.f32 	%f443, %f204, %f203;
	setp.geu.f32 	%p30, %f442, 0f00000000;
	@%p30 bra 	$L__BB3_63;
	mov.f32 	%f442, 0f00000000;
	bra.uni 	$L__BB3_63;
$L__BB3_62:
	sub.f32 	%f196, %f111, %f425;
	add.f32 	%f442, %f424, %f196;
	sub.f32 	%f197, %f442, %f424;
	sub.f32 	%f443, %f197, %f196;
$L__BB3_63:
	add.s32 	%r143, %r329, 1;
	setp.lt.s32 	%p31, %r143, 0;
	mul.wide.s32 	%rd71, %r327, 4;
	add.s64 	%rd13, %rd16, %rd71;
	mov.f32 	%f444, 0f00000000;
	@%p31 bra 	$L__BB3_65;
	// begin inline asm
	ld.global.cs.f32 %f207, [%rd13];
	// end inline asm
	sub.f32 	%f208, %f193, %f207;
	abs.f32 	%f444, %f208;
$L__BB3_65:
	ld.param.u64 	%rd148, [ehlers_kama_multi_series_one_param_2d_f32_param_6];
	setp.gt.f32 	%p32, %f442, 0f00000000;
	div.rn.f32 	%f211, %f444, %f442;
	selp.f32 	%f212, %f211, 0f00000000, %p32;
	cvt.sat.f32.f32 	%f213, %f212;
	fma.rn.f32 	%f214, %f213, 0f3F2AACDA, 0f3D841893;
	mul.f32 	%f215, %f214, %f214;
	sub.f32 	%f216, %f193, %f439;
	fma.rn.f32 	%f120, %f215, %f216, %f439;
	cvta.to.global.u64 	%rd75, %rd148;
	add.s64 	%rd14, %rd75, %rd65;
	st.global.f32 	[%rd14], %f120;
	add.s64 	%rd73, %rd63, %rd15;
	// begin inline asm
	ld.global.cs.f32 %f209, [%rd73];
	// end inline asm
	// begin inline asm
	ld.global.cs.f32 %f210, [%rd63];
	// end inline asm
	sub.f32 	%f217, %f209, %f210;
	abs.f32 	%f122, %f217;
	setp.gt.s32 	%p33, %r143, %r10;
	@%p33 bra 	$L__BB3_67;
	sub.f32 	%f218, %f122, %f443;
	add.f32 	%f424, %f442, %f218;
	sub.f32 	%f219, %f424, %f442;
	sub.f32 	%f425, %f219, %f218;
	bra.uni 	$L__BB3_69;
$L__BB3_67:
	// begin inline asm
	ld.global.cs.f32 %f220, [%rd13];
	// end inline asm
	// begin inline asm
	ld.global.cs.f32 %f221, [%rd12];
	// end inline asm
	sub.f32 	%f222, %f220, %f221;
	abs.f32 	%f223, %f222;
	sub.f32 	%f224, %f122, %f223;
	sub.f32 	%f225, %f224, %f443;
	add.f32 	%f424, %f442, %f225;
	sub.f32 	%f226, %f424, %f442;
	sub.f32 	%f425, %f226, %f225;
	setp.geu.f32 	%p34, %f424, 0f00000000;
	@%p34 bra 	$L__BB3_69;
	mov.f32 	%f424, 0f00000000;
$L__BB3_69:
	add.s32 	%r329, %r329, 2;
	setp.lt.s32 	%p35, %r329, 0;
	mov.f32 	%f447, 0f00000000;
	@%p35 bra 	$L__BB3_71;
	mul.wide.s32 	%rd80, %r328, 4;
	add.s64 	%rd79, %rd16, %rd80;
	// begin inline asm
	ld.global.cs.f32 %f229, [%rd79];
	// end inline asm
	sub.f32 	%f230, %f209, %f229;
	abs.f32 	%f447, %f230;
$L__BB3_71:
	setp.gt.f32 	%p36, %f424, 0f00000000;
	div.rn.f32 	%f231, %f447, %f424;
	selp.f32 	%f232, %f231, 0f00000000, %p36;
	cvt.sat.f32.f32 	%f233, %f232;
	fma.rn.f32 	%f234, %f233, 0f3F2AACDA, 0f3D841893;
	mul.f32 	%f235, %f234, %f234;
	sub.f32 	%f236, %f209, %f120;
	fma.rn.f32 	%f439, %f235, %f236, %f120;
	add.s64 	%rd81, %rd14, %rd15;
	st.global.f32 	[%rd81], %f439;
	add.s32 	%r145, %r330, 2;
	add.s32 	%r192, %r330, 1;
	add.s32 	%r328, %r328, %r129;
	add.s32 	%r327, %r327, %r129;
	add.s32 	%r326, %r326, %r129;
	add.s32 	%r325, %r325, %r129;
	add.s32 	%r324, %r324, %r129;
	add.s32 	%r323, %r323, %r129;
	setp.lt.s32 	%p37, %r192, %r155;
	mov.u32 	%r330, %r145;
	@%p37 bra 	$L__BB3_59;
$L__BB3_72:
	ret;

}
	// .globl	ehlers_kama_enforce_warm_nan_tm_f32
.visible .entry ehlers_kama_enforce_warm_nan_tm_f32(
	.param .u32 ehlers_kama_enforce_warm_nan_tm_f32_param_0,
	.param .u32 ehlers_kama_enforce_warm_nan_tm_f32_param_1,
	.param .u32 ehlers_kama_enforce_warm_nan_tm_f32_param_2,
	.param .u64 .ptr .align 1 ehlers_kama_enforce_warm_nan_tm_f32_param_3,
	.param .u64 .ptr .align 1 ehlers_kama_enforce_warm_nan_tm_f32_param_4
)
{
	.reg .pred 	%p<12>;
	.reg .b32 	%r<42>;
	.reg .b64 	%rd<29>;

	ld.param.u32 	%r19, [ehlers_kama_enforce_warm_nan_tm_f32_param_0];
	ld.param.u32 	%r20, [ehlers_kama_enforce_warm_nan_tm_f32_param_1];
	ld.param.u32 	%r21, [ehlers_kama_enforce_warm_nan_tm_f32_param_2];
	ld.param.u64 	%rd2, [ehlers_kama_enforce_warm_nan_tm_f32_param_3];
	ld.param.u64 	%rd3, [ehlers_kama_enforce_warm_nan_tm_f32_param_4];
	cvta.to.global.u64 	%rd1, %rd3;
	mov.u32 	%r22, %ctaid.x;
	mov.u32 	%r23, %ntid.x;
	mov.u32 	%r24, %tid.x;
	mad.lo.s32 	%r1, %r22, %r23, %r24;
	setp.ge.s32 	%p1, %r1, %r20;
	@%p1 bra 	$L__BB4_14;
	cvta.to.global.u64 	%rd4, %rd2;
	mul.wide.s32 	%rd5, %r1, 4;
	add.s64 	%rd6, %rd4, %rd5;
	ld.global.nc.u32 	%r25, [%rd6];
	max.s32 	%r2, %r25, 0;
	setp.ge.s32 	%p2, %r2, %r21;
	@%p2 bra 	$L__BB4_14;
	add.s32 	%r26, %r19, %r2;
	add.s32 	%r27, %r26, -1;
	min.s32 	%r3, %r27, %r21;
	setp.lt.s32 	%p3, %r27, 1;
	@%p3 bra 	$L__BB4_14;
	max.s32 	%r4, %r3, 1;
	and.b32  	%r5, %r4, 7;
	setp.lt.s32 	%p4, %r3, 8;
	mov.b32 	%r40, 0;
	@%p4 bra 	$L__BB4_6;
	and.b32  	%r40, %r4, 2147483640;
	neg.s32 	%r38, %r40;
	shl.b32 	%r8, %r20, 3;
	mul.wide.s32 	%rd9, %r20, 4;
	mov.u32 	%r37, %r1;
$L__BB4_5:
	.pragma "nounroll";
	mul.wide.s32 	%rd7, %r37, 4;
	add.s64 	%rd8, %rd1, %rd7;
	mov.b32 	%r29, 2143289344;
	st.global.u32 	[%rd8], %r29;
	add.s64 	%rd10, %rd8, %rd9;
	st.global.u32 	[%rd10], %r29;
	add.s64 	%rd11, %rd10, %rd9;
	st.global.u32 	[%rd11], %r29;
	add.s64 	%rd12, %rd11, %rd9;
	st.global.u32 	[%rd12], %r29;
	add.s64 	%rd13, %rd12, %rd9;
	st.global.u32 	[%rd13], %r29;
	add.s64 	%rd14, %rd13, %rd9;
	st.global.u32 	[%rd14], %r29;
	add.s64 	%rd15, %rd14, %rd9;
	st.global.u32 	[%rd15], %r29;
	add.s64 	%rd16, %rd15, %rd9;
	st.global.u32 	[%rd16], %r29;
	add.s32 	%r38, %r38, 8;
	add.s32 	%r37, %r37, %r8;
	setp.ne.s32 	%p5, %r38, 0;
	@%p5 bra 	$L__BB4_5;
$L__BB4_6:
	setp.eq.s32 	%p6, %r5, 0;
	@%p6 bra 	$L__BB4_14;
	and.b32  	%r14, %r4, 3;
	setp.lt.u32 	%p7, %r5, 4;
	@%p7 bra 	$L__BB4_9;
	mad.lo.s32 	%r30, %r40, %r20, %r1;
	mul.wide.s32 	%rd17, %r30, 4;
	add.s64 	%rd18, %rd1, %rd17;
	mov.b32 	%r31, 2143289344;
	st.global.u32 	[%rd18], %r31;
	mul.wide.s32 	%rd19, %r20, 4;
	add.s64 	%rd20, %rd18, %rd19;
	st.global.u32 	[%rd20], %r31;
	add.s64 	%rd21, %rd20, %rd19;
	st.global.u32 	[%rd21], %r31;
	add.s64 	%rd22, %rd21, %rd19;
	st.global.u32 	[%rd22], %r31;
	add.s32 	%r40, %r40, 4;
$L__BB4_9:
	setp.eq.s32 	%p8, %r14, 0;
	@%p8 bra 	$L__BB4_14;
	setp.eq.s32 	%p9, %r14, 1;
	@%p9 bra 	$L__BB4_12;
	mad.lo.s32 	%r32, %r40, %r20, %r1;
	mul.wide.s32 	%rd23, %r32, 4;
	add.s64 	%rd24, %rd1, %rd23;
	mov.b32 	%r33, 2143289344;
	st.global.u32 	[%rd24], %r33;
	mul.wide.s32 	%rd25, %r20, 4;
	add.s64 	%rd26, %rd24, %rd25;
	st.global.u32 	[%rd26], %r33;
	add.s32 	%r40, %r40, 2;
$L__BB4_12:
	and.b32  	%r34, %r4, 1;
	setp.eq.b32 	%p10, %r34, 1;
	not.pred 	%p11, %p10;
	@%p11 bra 	$L__BB4_14;
	mad.lo.s32 	%r35, %r40, %r20, %r1;
	mul.wide.s32 	%rd27, %r35, 4;
	add.s64 	%rd28, %rd1, %rd27;
	mov.b32 	%r36, 2143289344;
	st.global.u32 	[%rd28], %r36;
$L__BB4_14:
	ret;

}
	// .globl	ehlers_kama_fix_first_row_nan_tm_f32
.visible .entry ehlers_kama_fix_first_row_nan_tm_f32(
	.param .u32 ehlers_kama_fix_first_row_nan_tm_f32_param_0,
	.param .u32 ehlers_kama_fix_first_row_nan_tm_f32_param_1,
	.param .u64 .ptr .align 1 ehlers_kama_fix_first_row_nan_tm_f32_param_2,
	.param .u64 .ptr .align 1 ehlers_kama_fix_first_row_nan_tm_f32_param_3
)
{
	.reg .pred 	%p<3>;
	.reg .b32 	%r<11>;
	.reg .b64 	%rd<9>;

	ld.param.u32 	%r2, [ehlers_kama_fix_first_row_nan_tm_f32_param_0];
	ld.param.u32 	%r3, [ehlers_kama_fix_first_row_nan_tm_f32_param_1];
	ld.param.u64 	%rd1, [ehlers_kama_fix_first_row_nan_tm_f32_param_2];
	ld.param.u64 	%rd2, [ehlers_kama_fix_first_row_nan_tm_f32_param_3];
	mov.u32 	%r4, %ctaid.x;
	mov.u32 	%r5, %ntid.x;
	mov.u32 	%r6, %tid.x;
	mad.lo.s32 	%r1, %r4, %r5, %r6;
	setp.ge.s32 	%p1, %r1, %r3;
	@%p1 bra 	$L__BB5_3;
	cvta.to.global.u64 	%rd3, %rd1;
	mul.wide.s32 	%rd4, %r1, 4;
	add.s64 	%rd5, %rd3, %rd4;
	ld.global.nc.u32 	%r7, [%rd5];
	max.s32 	%r8, %r7, 0;
	add.s32 	%r9, %r8, %r2;
	setp.lt.s32 	%p2, %r9, 2;
	@%p2 bra 	$L__BB5_3;
	cvta.to.global.u64 	%rd6, %rd2;
	add.s64 	%rd8, %rd6, %rd4;
	mov.b32 	%r10, 2143289344;
	st.global.u32 	[%rd8], %r10;
$L__BB5_3:
	ret;

}


// ===== COMPILED SASS (sm_100) =====

	.target	sm_100

	.elftype	@"ET_EXEC"


//--------------------- .note.nv.tkinfo           --------------------------
	.section	.note.nv.tkinfo,"",@"SHT_NOTE"
	.sectionflags	@"SHF_NOTE_NV_TKINFO"
	.tkinfo
        /*0018*/ 	.word	0x00000002
        /*0030*/ 	.string	""
        /*0030*/ 	.string	"ptxas"
        /*0030*/ 	.string	"Cuda compilation tools, release 13.0, V13.0.88"
        /*0030*/ 	.string	"Build cuda_13.0.r13.0/compiler.36424714_0"
        /*0030*/ 	.string	"-arch sm_100 -m 64 "



//--------------------- .note.nv.cuinfo           --------------------------
	.section	.note.nv.cuinfo,"",@"SHT_NOTE"
	.sectionflags	@"SHF_NOTE_NV_CUINFO"
        /*0018*/ 	.short	0x0002
        /*001a*/ 	.short	0x0064
        /*001c*/ 	.short	0x0082
	.zero		2


//--------------------- .nv.info                  --------------------------
	.section	.nv.info,"",@"SHT_CUDA_INFO"
	.align	4


	//----- nvinfo : EIATTR_REGCOUNT
	.align		4
        /*0000*/ 	.byte	0x04, 0x2f
        /*0002*/ 	.short	(.L_1 - .L_0)
	.align		4
.L_0:
        /*0004*/ 	.word	index@(ehlers_kama_fill_nan_vec_f32)
        /*0008*/ 	.word	0x0000000a


	//----- nvinfo : EIATTR_FRAME_SIZE
	.align		4
.L_1:
        /*000c*/ 	.byte	0x04, 0x11
        /*000e*/ 	.short	(.L_3 - .L_2)
	.align		4
.L_2:
        /*0010*/ 	.word	index@(ehlers_kama_fill_nan_vec_f32)
        /*0014*/ 	.word	0x00000000


	//----- nvinfo : EIATTR_REGCOUNT
	.align		4
.L_3:
        /*0018*/ 	.byte	0x04, 0x2f
        /*001a*/ 	.short	(.L_5 - .L_4)
	.align		4
.L_4:
        /*001c*/ 	.word	index@(ehlers_kama_batch_f32)
        /*0020*/ 	.word	0x00000022


	//----- nvinfo : EIATTR_FRAME_SIZE
	.align		4
.L_5:
        /*0024*/ 	.byte	0x04, 0x11
        /*0026*/ 	.short	(.L_7 - .L_6)
	.align		4
.L_6:
        /*0028*/ 	.word	index@($__internal_2_$__cuda_sm3x_div_rn_noftz_f32_slowpath)
        /*002c*/ 	.word	0x00000000


	//----- nvinfo : EIATTR_FRAME_SIZE
	.align		4
.L_7:
        /*0030*/ 	.byte	0x04, 0x11
        /*0032*/ 	.short	(.L_9 - .L_8)
	.align		4
.L_8:
        /*0034*/ 	.word	index@(ehlers_kama_batch_f32)
        /*0038*/ 	.word	0x00000000


	//----- nvinfo : EIATTR_REGCOUNT
	.align		4
.L_9:
        /*003c*/ 	.byte	0x04, 0x2f
        /*003e*/ 	.short	(.L_11 - .L_10)
	.align		4
.L_10:
        /*0040*/ 	.word	index@(ehlers_kama_multi_series_one_param_f32)
        /*0044*/ 	.word	0x00000020


	//----- nvinfo : EIATTR_FRAME_SIZE
	.align		4
.L_11:
        /*0048*/ 	.byte	0x04, 0x11
        /*004a*/ 	.short	(.L_13 - .L_12)
	.align		4
.L_12:
        /*004c*/ 	.word	index@($__internal_1_$__cuda_sm3x_div_rn_noftz_f32_slowpath)
        /*0050*/ 	.word	0x00000000


	//----- nvinfo : EIATTR_FRAME_SIZE
	.align		4
.L_13:
        /*0054*/ 	.byte	0x04, 0x11
        /*0056*/ 	.short	(.L_15 - .L_14)
	.align		4
.L_14:
        /*0058*/ 	.word	index@(ehlers_kama_multi_series_one_param_f32)
        /*005c*/ 	.word	0x00000000


	//----- nvinfo : EIATTR_REGCOUNT
	.align		4
.L_15:
        /*0060*/ 	.byte	0x04, 0x2f
        /*0062*/ 	.short	(.L_17 - .L_16)
	.align		4
.L_16:
        /*0064*/ 	.word	index@(ehlers_kama_multi_series_one_param_2d_f32)
        /*0068*/ 	.word	0x0000002c


	//----- nvinfo : EIATTR_FRAME_SIZE
	.align		4
.L_17:
        /*006c*/ 	.byte	0x04, 0x11
        /*006e*/ 	.short	(.L_19 - .L_18)
	.align		4
.L_18:
        /*0070*/ 	.word	index@($__internal_0_$__cuda_sm3x_div_rn_noftz_f32_slowpath)
        /*0074*/ 	.word	0x00000000


	//----- nvinfo : EIATTR_FRAME_SIZE
	.align		4
.L_19:
        /*0078*/ 	.byte	0x04, 0x11
        /*007a*/ 	.short	(.L_21 - .L_20)
	.align		4
.L_20:
        /*007c*/ 	.word	index@(ehlers_kama_multi_series_one_param_2d_f32)
        /*0080*/ 	.word	0x00000000


	//----- nvinfo : EIATTR_REGCOUNT
	.align		4
.L_21:
        /*0084*/ 	.byte	0x04, 0x2f
        /*0086*/ 	.short	(.L_23 - .L_22)
	.align		4
.L_22:
        /*0088*/ 	.word	index@(ehlers_kama_enforce_warm_nan_tm_f32)
        /*008c*/ 	.word	0x0000001e


	//----- nvinfo : EIATTR_FRAME_SIZE
	.align		4
.L_23:
        /*0090*/ 	.byte	0x04, 0x11
        /*0092*/ 	.short	(.L_25 - .L_24)
	.align		4
.L_24:
        /*0094*/ 	.word	index@(ehlers_kama_enforce_warm_nan_tm_f32)
        /*0098*/ 	.word	0x00000000


	//----- nvinfo : EIATTR_REGCOUNT
	.align		4
.L_25:
        /*009c*/ 	.byte	0x04, 0x2f
        /*009e*/ 	.short	(.L_27 - .L_26)
	.align		4
.L_26:
        /*00a0*/ 	.word	index@(ehlers_kama_fix_first_row_nan_tm_f32)
        /*00a4*/ 	.word	0x0000000a


	//----- nvinfo : EIATTR_FRAME_SIZE
	.align		4
.L_27:
        /*00a8*/ 	.byte	0x04, 0x11
        /*00aa*/ 	.short	(.L_29 - .L_28)
	.align		4
.L_28:
        /*00ac*/ 	.word	index@(ehlers_kama_fix_first_row_nan_tm_f32)
        /*00b0*/ 	.word	0x00000000


	//----- nvinfo : EIATTR_MIN_STACK_SIZE
	.align		4
.L_29:
        /*00b4*/ 	.byte	0x04, 0x12
        /*00b6*/ 	.short	(.L_31 - .L_30)
	.align		4
.L_30:
        /*00b8*/ 	.word	index@(ehlers_kama_fix_first_row_nan_tm_f32)
        /*00bc*/ 	.word	0x00000000


	//----- nvinfo : EIATTR_MIN_STACK_SIZE
	.align		4
.L_31:
        /*00c0*/ 	.byte	0x04, 0x12
        /*00c2*/ 	.short	(.L_33 - .L_32)
	.align		4
.L_32:
        /*00c4*/ 	.word	index@(ehlers_kama_enforce_warm_nan_tm_f32)
        /*00c8*/ 	.word	0x00000000


	//----- nvinfo : EIATTR_MIN_STACK_SIZE
	.align		4
.L_33:
        /*00cc*/ 	.byte	0x04, 0x12
        /*00ce*/ 	.short	(.L_35 - .L_34)
	.align		4
.L_34:
        /*00d0*/ 	.word	index@(ehlers_kama_multi_series_one_param_2d_f32)
        /*00d4*/ 	.word	0x00000000


	//----- nvinfo : EIATTR_MIN_STACK_SIZE
	.align		4
.L_35:
        /*00d8*/ 	.byte	0x04, 0x12
        /*00da*/ 	.short	(.L_37 - .L_36)
	.align		4
.L_36:
        /*00dc*/ 	.word	index@(ehlers_kama_multi_series_one_param_f32)
        /*00e0*/ 	.word	0x00000000


	//----- nvinfo : EIATTR_MIN_STACK_SIZE
	.align		4
.L_37:
        /*00e4*/ 	.byte	0x04, 0x12
        /*00e6*/ 	.short	(.L_39 - .L_38)
	.align		4
.L_38:
        /*00e8*/ 	.word	index@(ehlers_kama_batch_f32)
        /*00ec*/ 	.word	0x00000000


	//----- nvinfo : EIATTR_MIN_STACK_SIZE
	.align		4
.L_39:
        /*00f0*/ 	.byte	0x04, 0x12
        /*00f2*/ 	.short	(.L_41 - .L_40)
	.align		4
.L_40:
        /*00f4*/ 	.word	index@(ehlers_kama_fill_nan_vec_f32)
        /*00f8*/ 	.word	0x00000000
.L_41:


//--------------------- .nv.compat                --------------------------
	.section	.nv.compat,"",@"SHT_CUDA_COMPAT_INFO"
	.align	4
        /*0000*/ 	.byte	0x02, 0x09, 0x00, 0x00, 0x02, 0x02, 0x01, 0x00, 0x02, 0x05, 0x05, 0x00, 0x03, 0x07, 0x01, 0x01
        /*0010*/ 	.byte	0x02, 0x03, 0x00, 0x00, 0x02, 0x06, 0x01, 0x00, 0x04, 0x0b, 0x08, 0x00, 0x01, 0x00, 0x00, 0x00
        /*0020*/ 	.byte	0x00, 0x00, 0x00, 0x00


//--------------------- .nv.info.ehlers_kama_fix_first_row_nan_tm_f32 --------------------------
	.section	.nv.info.ehlers_kama_fix_first_row_nan_tm_f32,"",@"SHT_CUDA_INFO"
	.sectionflags	@""
	.align	4


	//----- nvinfo : EIATTR_CUDA_API_VERSION
	.align		4
        /*0000*/ 	.byte	0x04, 0x37
        /*0002*/ 	.short	(.L_43 - .L_42)
.L_42:
        /*0004*/ 	.word	0x00000082


	//----- nvinfo : EIATTR_KPARAM_INFO
	.align		4
.L_43:
        /*0008*/ 	.byte	0x04, 0x17
        /*000a*/ 	.short	(.L_45 - .L_44)
.L_44:
        /*000c*/ 	.word	0x00000000
        /*0010*/ 	.short	0x0003
        /*0012*/ 	.short	0x0010
        /*0014*/ 	.byte	0x00, 0xf5, 0x21, 0x00


	//----- nvinfo : EIATTR_KPARAM_INFO
	.align		4
.L_45:
        /*0018*/ 	.byte	0x04, 0x17
        /*001a*/ 	.short	(.L_47 - .L_46)
.L_46:
        /*001c*/ 	.word	0x00000000
        /*0020*/ 	.short	0x0002
        /*0022*/ 	.short	0x0008
        /*0024*/ 	.byte	0x00, 0xf5, 0x21, 0x00


	//----- nvinfo : EIATTR_KPARAM_INFO
	.align		4
.L_47:
        /*0028*/ 	.byte	0x04, 0x17
        /*002a*/ 	.short	(.L_49 - .L_48)
.L_48:
        /*002c*/ 	.word	0x00000000
        /*0030*/ 	.short	0x0001
        /*0032*/ 	.short	0x0004
        /*0034*/ 	.byte	0x00, 0xf0, 0x11, 0x00


	//----- nvinfo : EIATTR_KPARAM_INFO
	.align		4
.L_49:
        /*0038*/ 	.byte	0x04, 0x17
        /*003a*/ 	.short	(.L_51 - .L_50)
.L_50:
        /*003c*/ 	.word	0x00000000
        /*0040*/ 	.short	0x0000
        /*0042*/ 	.short	0x0000
        /*0044*/ 	.byte	0x00, 0xf0, 0x11, 0x00


	//----- nvinfo : EIATTR_SPARSE_MMA_MASK
	.align		4
.L_51:
        /*0048*/ 	.byte	0x03, 0x50
        /*004a*/ 	.short	0x0000


	//----- nvinfo : EIATTR_MAXREG_COUNT
	.align		4
        /*004c*/ 	.byte	0x03, 0x1b
        /*004e*/ 	.short	0x00ff


	//----- nvinfo : EIATTR_MERCURY_ISA_VERSION
	.align		4
        /*0050*/ 	.byte	0x03, 0x5f
        /*0052*/ 	.short	0x0101


	//----- nvinfo : EIATTR_VRC_CTA_INIT_COUNT
	.align		4
        /*0054*/ 	.byte	0x02, 0x4a
	.zero		1
	.zero		1


	//----- nvinfo : EIATTR_EXIT_INSTR_OFFSETS
	.align		4
        /*0058*/ 	.byte	0x04, 0x1c
        /*005a*/ 	.short	(.L_53 - .L_52)


	//   ....[0]....
.L_52:
        /*005c*/ 	.word	0x00000070


	//   ....[1]....
        /*0060*/ 	.word	0x00000100


	//   ....[2]....
        /*0064*/ 	.word	0x00000150


	//----- nvinfo : EIATTR_CBANK_PARAM_SIZE
	.align		4
.L_53:
        /*0068*/ 	.byte	0x03, 0x19
        /*006a*/ 	.short	0x0018


	//----- nvinfo : EIATTR_PARAM_CBANK
	.align		4
        /*006c*/ 	.byte	0x04, 0x0a
        /*006e*/ 	.short	(.L_55 - .L_54)
	.align		4
.L_54:
        /*0070*/ 	.word	index@(.nv.constant0.ehlers_kama_fix_first_row_nan_tm_f32)
        /*0074*/ 	.short	0x0380
        /*0076*/ 	.short	0x0018


	//----- nvinfo : EIATTR_SW_WAR
	.align		4
.L_55:
        /*0078*/ 	.byte	0x04, 0x36
        /*007a*/ 	.short	(.L_57 - .L_56)
.L_56:
        /*007c*/ 	.word	0x00000008
.L_57:


//--------------------- .nv.info.ehlers_kama_enforce_warm_nan_tm_f32 --------------------------
	.section	.nv.info.ehlers_kama_enforce_warm_nan_tm_f32,"",@"SHT_CUDA_INFO"
	.sectionflags	@""
	.align	4


	//----- nvinfo : EIATTR_CUDA_API_VERSION
	.align		4
        /*0000*/ 	.byte	0x04, 0x37
        /*0002*/ 	.short	(.L_59 - .L_58)
.L_58:
        /*0004*/ 	.word	0x00000082


	//----- nvinfo : EIATTR_KPARAM_INFO
	.align		4
.L_59:
        /*0008*/ 	.byte	0x04, 0x17
        /*000a*/ 	.short	(.L_61 - .L_60)
.L_60:
        /*000c*/ 	.word	0x00000000
        /*0010*/ 	.short	0x0004
        /*0012*/ 	.short	0x0018
        /*0014*/ 	.byte	0x00, 0xf5, 0x21, 0x00


	//----- nvinfo : EIATTR_KPARAM_INFO
	.align		4
.L_61:
        /*0018*/ 	.byte	0x04, 0x17
        /*001a*/ 	.short	(.L_63 - .L_62)
.L_62:
        /*001c*/ 	.word	0x00000000
        /*0020*/ 	.short	0x0003
        /*0022*/ 	.short	0x0010
        /*0024*/ 	.byte	0x00, 0xf5, 0x21, 0x00


	//----- nvinfo : EIATTR_KPARAM_INFO
	.align		4
.L_63:
        /*0028*/ 	.byte	0x04, 0x17
        /*002a*/ 	.short	(.L_65 - .L_64)
.L_64:
        /*002c*/ 	.word	0x00000000
        /*0030*/ 	.short	0x0002
        /*0032*/ 	.short	0x0008
        /*0034*/ 	.byte	0x00, 0xf0, 0x11, 0x00


	//----- nvinfo : EIATTR_KPARAM_INFO
	.align		4
.L_65:
        /*0038*/ 	.byte	0x04, 0x17
        /*003a*/ 	.short	(.L_67 - .L_66)
.L_66:
        /*003c*/ 	.word	0x00000000
        /*0040*/ 	.short	0x0001
        /*0042*/ 	.short	0x0004
        /*0044*/ 	.byte	0x00, 0xf0, 0x11, 0x00


	//----- nvinfo : EIATTR_KPARAM_INFO
	.align		4
.L_67:
        /*0048*/ 	.byte	0x04, 0x17
        /*004a*/ 	.short	(.L_69 - .L_68)
.L_68:
        /*004c*/ 	.word	0x00000000
        /*0050*/ 	.short	0x0000
        /*0052*/ 	.short	0x0000
        /*0054*/ 	.byte	0x00, 0xf0, 0x11, 0x00


	//----- nvinfo : EIATTR_SPARSE_MMA_MASK
	.align		4
.L_69:
        /*0058*/ 	.byte	0x03, 0x50
        /*005a*/ 	.short	0x0000


	//----- nvinfo : EIATTR_MAXREG_COUNT
	.align		4
        /*005c*/ 	.byte	0x03, 0x1b
        /*005e*/ 	.short	0x00ff


	//----- nvinfo : EIATTR_MERCURY_ISA_VERSION
	.align		4
        /*0060*/ 	.byte	0x03, 0x5f
        /*0062*/ 	.short	0x0101


	//----- nvinfo : EIATTR_VRC_CTA_INIT_COUNT
	.align		4
        /*0064*/ 	.byte	0x02, 0x4a
	.zero		1
	.zero		1


	//----- nvinfo : EIATTR_EXIT_INSTR_OFFSETS
	.align		4
        /*0068*/ 	.byte	0x04, 0x1c
        /*006a*/ 	.short	(.L_71 - .L_70)


	//   ....[0]....
.L_70:
        /*006c*/ 	.word	0x00000070


	//   ....[1]....
        /*0070*/ 	.word	0x000000f0


	//   ....[2]....
        /*0074*/ 	.word	0x00000140


	//   ....[3]....
        /*0078*/ 	.word	0x00000360


	//   ....[4]....
        /*007c*/ 	.word	0x00000490


	//   ....[5]....
        /*0080*/ 	.word	0x00000540


	//   ....[6]....
        /*0084*/ 	.word	0x000005b0


	//----- nvinfo : EIATTR_CRS_STACK_SIZE
	.align		4
.L_71:
        /*0088*/ 	.byte	0x04, 0x1e
        /*008a*/ 	.short	(.L_73 - .L_72)
.L_72:
        /*008c*/ 	.word	0x00000000


	//----- nvinfo : EIATTR_CBANK_PARAM_SIZE
	.align		4
.L_73:
        /*0090*/ 	.byte	0x03, 0x19
        /*0092*/ 	.short	0x0020


	//----- nvinfo : EIATTR_PARAM_CBANK
	.align		4
        /*0094*/ 	.byte	0x04, 0x0a
        /*0096*/ 	.short	(.L_75 - .L_74)
	.align		4
.L_74:
        /*0098*/ 	.word	index@(.nv.constant0.ehlers_kama_enforce_warm_nan_tm_f32)
        /*009c*/ 	.short	0x0380
        /*009e*/ 	.short	0x0020


	//----- nvinfo : EIATTR_SW_WAR
	.align		4
.L_75:
        /*00a0*/ 	.byte	0x04, 0x36
        /*00a2*/ 	.short	(.L_77 - .L_76)
.L_76:
        /*00a4*/ 	.word	0x00000008
.L_77:


//--------------------- .nv.info.ehlers_kama_multi_series_one_param_2d_f32 --------------------------
	.section	.nv.info.ehlers_kama_multi_series_one_param_2d_f32,"",@"SHT_CUDA_INFO"
	.sectionflags	@""
	.align	4


	//----- nvinfo : EIATTR_CUDA_API_VERSION
	.align		4
        /*0000*/ 	.byte	0x04, 0x37
        /*0002*/ 	.short	(.L_79 - .L_78)
.L_78:
        /*0004*/ 	.word	0x00000082


	//----- nvinfo : EIATTR_KPARAM_INFO
	.align		4
.L_79:
        /*0008*/ 	.byte	0x04, 0x17
        /*000a*/ 	.short	(.L_81 - .L_80)
.L_80:
        /*000c*/ 	.word	0x00000000
        /*0010*/ 	.short	0x0006
        /*0012*/ 	.short	0x0020
        /*0014*/ 	.byte	0x00, 0xf5, 0x21, 0x00


	//----- nvinfo : EIATTR_KPARAM_INFO
	.align		4
.L_81:
        /*0018*/ 	.byte	0x04, 0x17
        /*001a*/ 	.short	(.L_83 - .L_82)
.L_82:
        /*001c*/ 	.word	0x00000000
        /*0020*/ 	.short	0x0005
        /*0022*/ 	.short	0x0018
        /*0024*/ 	.byte	0x00, 0xf5, 0x21, 0x00


	//----- nvinfo : EIATTR_KPARAM_INFO
	.align		4
.L_83:
        /*0028*/ 	.byte	0x04, 0x17
        /*002a*/ 	.short	(.L_85 - .L_84)
.L_84:
        /*002c*/ 	.word	0x00000000
        /*0030*/ 	.short	0x0004
        /*0032*/ 	.short	0x0014
        /*0034*/ 	.byte	0x00, 0xf0, 0x11, 0x00


	//----- nvinfo : EIATTR_KPARAM_INFO
	.align		4
.L_85:
        /*0038*/ 	.byte	0x04, 0x17
        /*003a*/ 	.short	(.L_87 - .L_86)
.L_86:
        /*003c*/ 	.word	0x00000000
        /*0040*/ 	.short	0x0003
        /*0042*/ 	.short	0x0010
        /*0044*/ 	.byte	0x00, 0xf0, 0x11, 0x00


	//----- nvinfo : EIATTR_KPARAM_INFO
	.align		4
.L_87:
        /*0048*/ 	.byte	0x04, 0x17
        /*004a*/ 	.short	(.L_89 - .L_88)
.L_88:
        /*004c*/ 	.word	0x00000000
        /*0050*/ 	.short	0x0002
        /*0052*/ 	.short	0x000c
        /*0054*/ 	.byte	0x00, 0xf0, 0x11, 0x00


	//----- nvinfo : EIATTR_KPARAM_INFO
	.align		4
.L_89:
        /*0058*/ 	.byte	0x04, 0x17
        /*005a*/ 	.short	(.L_91 - .L_90)
.L_90:
        /*005c*/ 	.word	0x00000000
        /*0060*/ 	.short	0x0001
        /*0062*/ 	.short	0x0008
        /*0064*/ 	.byte	0x00, 0xf0, 0x11, 0x00


	//----- nvinfo : EIATTR_KPARAM_INFO
	.align		4
.L_91:
        /*0068*/ 	.byte	0x04, 0x17
        /*006a*/ 	.short	(.L_93 - .L_92)
.L_92:
        /*006c*/ 	.word	0x00000000
        /*0070*/ 	.short	0x0000
        /*0072*/ 	.short	0x0000
        /*0074*/ 	.byte	0x00, 0xf5, 0x21, 0x00


	//----- nvinfo : EIATTR_SPARSE_MMA_MASK
	.align		4
.L_93:
        /*0078*/ 	.byte	0x03, 0x50
        /*007a*/ 	.short	0x0000


	//----- nvinfo : EIATTR_MAXREG_COUNT
	.align		4
        /*007c*/ 	.byte	0x03, 0x1b
        /*007e*/ 	.short	0x00ff


	//----- nvinfo : EIATTR_MERCURY_ISA_VERSION
	.align		4
        /*0080*/ 	.byte	0x03, 0x5f
        /*0082*/ 	.short	0x0101


	//----- nvinfo : EIATTR_VRC_CTA_INIT_COUNT
	.align		4
        /*0084*/ 	.byte	0x02, 0x4a
	.zero		1
	.zero		1


	//----- nvinfo : EIATTR_EXIT_INSTR_OFFSETS
	.align		4
        /*0088*/ 	.byte	0x04, 0x1c
        /*008a*/ 	.short	(.L_95 - .L_94)


	//   ....[0]....
.L_94:
        /*008c*/ 	.word	0x000000e0


	//   ....[1]....
        /*0090*/ 	.word	0x00000140


	//   ....[2]....
        /*0094*/ 	.word	0x00000180


	//   ....[3]....
        /*0098*/ 	.word	0x00000e70


	//   ....[4]....
        /*009c*/ 	.word	0x00001380


	//   ....[5]....
        /*00a0*/ 	.word	0x000021c0


	//   ....[6]....
        /*00a4*/ 	.word	0x00002c40


	//   ....[7]....
        /*00a8*/ 	.word	0x00002fe0


	//   ....[8]....
        /*00ac*/ 	.word	0x000038c0


	//----- nvinfo : EIATTR_CRS_STACK_SIZE
	.align		4
.L_95:
        /*00b0*/ 	.byte	0x04, 0x1e
        /*00b2*/ 	.short	(.L_97 - .L_96)
.L_96:
        /*00b4*/ 	.word	0x00000000


	//----- nvinfo : EIATTR_CBANK_PARAM_SIZE
	.align		4
.L_97:
        /*00b8*/ 	.byte	0x03, 0x19
        /*00ba*/ 	.short	0x0028


	//----- nvinfo : EIATTR_PARAM_CBANK
	.align		4
        /*00bc*/ 	.byte	0x04, 0x0a
        /*00be*/ 	.short	(.L_99 - .L_98)
	.align		4
.L_98:
        /*00c0*/ 	.word	index@(.nv.constant0.ehlers_kama_multi_series_one_param_2d_f32)
        /*00c4*/ 	.short	0x0380
        /*00c6*/ 	.short	0x0028


	//----- nvinfo : EIATTR_SW_WAR
	.align		4
.L_99:
        /*00c8*/ 	.byte	0x04, 0x36
        /*00ca*/ 	.short	(.L_101 - .L_100)
.L_100:
        /*00cc*/ 	.word	0x00000008
.L_101:


//--------------------- .nv.info.ehlers_kama_multi_series_one_param_f32 --------------------------
	.section	.nv.info.ehlers_kama_multi_series_one_param_f32,"",@"SHT_CUDA_INFO"
	.sectionflags	@""
	.align	4


	//----- nvinfo : EIATTR_CUDA_API_VERSION
	.align		4
        /*0000*/ 	.byte	0x04, 0x37
        /*0002*/ 	.short	(.L_103 - .L_102)
.L_102:
        /*0004*/ 	.word	0x00000082


	//----- nvinfo : EIATTR_KPARAM_INFO
	.align		4
.L_103:
        /*0008*/ 	.byte	0x04, 0x17
        /*000a*/ 	.short	(.L_105 - .L_104)
.L_104:
        /*000c*/ 	.word	0x00000000
        /*0010*/ 	.short	0x0005
        /*0012*/ 	.short	0x0020
        /*0014*/ 	.byte	0x00, 0xf5, 0x21, 0x00


	//----- nvinfo : EIATTR_KPARAM_INFO
	.align		4
.L_105:
        /*0018*/ 	.byte	0x04, 0x17
        /*001a*/ 	.short	(.L_107 - .L_106)
.L_106:
        /*001c*/ 	.word	0x00000000
        /*0020*/ 	.short	0x0004
        /*0022*/ 	.short	0x0018
        /*0024*/ 	.byte	0x00, 0xf5, 0x21, 0x00


	//----- nvinfo : EIATTR_KPARAM_INFO
	.align		4
.L_107:
        /*0028*/ 	.byte	0x04, 0x17
        /*002a*/ 	.short	(.L_109 - .L_108)
.L_108:
        /*002c*/ 	.word	0x00000000
        /*0030*/ 	.short	0x0003
        /*0032*/ 	.short	0x0010
        /*0034*/ 	.byte	0x00, 0xf0, 0x11, 0x00


	//----- nvinfo : EIATTR_KPARAM_INFO
	.align		4
.L_109:
        /*0038*/ 	.byte	0x04, 0x17
        /*003a*/ 	.short	(.L_111 - .L_110)
.L_110:
        /*003c*/ 	.word	0x00000000
        /*0040*/ 	.short	0x0002
        /*0042*/ 	.short	0x000c
        /*0044*/ 	.byte	0x00, 0xf0, 0x11, 0x00


	//----- nvinfo : EIATTR_KPARAM_INFO
	.align		4
.L_111:
        /*0048*/ 	.byte	0x04, 0x17
        /*004a*/ 	.short	(.L_113 - .L_112)
.L_112:
        /*004c*/ 	.word	0x00000000
        /*0050*/ 	.short	0x0001
        /*0052*/ 	.short	0x0008
        /*0054*/ 	.byte	0x00, 0xf0, 0x11, 0x00


	//----- nvinfo : EIATTR_KPARAM_INFO
	.align		4
.L_113:
        /*0058*/ 	.byte	0x04, 0x17
        /*005a*/ 	.short	(.L_115 - .L_114)
.L_114:
        /*005c*/ 	.word	0x00000000
        /*0060*/ 	.short	0x0000
        /*0062*/ 	.short	0x0000
        /*0064*/ 	.byte	0x00, 0xf5, 0x21, 0x00


	//----- nvinfo : EIATTR_SPARSE_MMA_MASK
	.align		4
.L_115:
        /*0068*/ 	.byte	0x03, 0x50
        /*006a*/ 	.short	0x0000


	//----- nvinfo : EIATTR_MAXREG_COUNT
	.align		4
        /*006c*/ 	.byte	0x03, 0x1b
        /*006e*/ 	.short	0x00ff


	//----- nvinfo : EIATTR_MERCURY_ISA_VERSION
	.align		4
        /*0070*/ 	.byte	0x03, 0x5f
        /*0072*/ 	.short	0x0101


	//----- nvinfo : EIATTR_VRC_CTA_INIT_COUNT
	.align		4
        /*0074*/ 	.byte	0x02, 0x4a
	.zero		1
	.zero		1


	//----- nvinfo : EIATTR_EXIT_INSTR_OFFSETS
	.align		4
        /*0078*/ 	.byte	0x04, 0x1c
        /*007a*/ 	.short	(.L_117 - .L_116)


	//   ....[0]....
.L_116:
        /*007c*/ 	.word	0x00000050


	//   ....[1]....
        /*0080*/ 	.word	0x000000a0


	//   ....[2]....
        /*0084*/ 	.word	0x00000100


	//   ....[3]....
        /*0088*/ 	.word	0x00000580


	//   ....[4]....
        /*008c*/ 	.word	0x00001650


	//   ....[5]....
        /*0090*/ 	.word	0x00002270


	//----- nvinfo : EIATTR_CRS_STACK_SIZE
	.align		4
.L_117:
        /*0094*/ 	.byte	0x04, 0x1e
        /*0096*/ 	.short	(.L_119 - .L_118)
.L_118:
        /*0098*/ 	.word	0x00000000


	//----- nvinfo : EIATTR_CBANK_PARAM_SIZE
	.align		4
.L_119:
        /*009c*/ 	.byte	0x03, 0x19
        /*009e*/ 	.short	0x0028


	//----- nvinfo : EIATTR_PARAM_CBANK
	.align		4
        /*00a0*/ 	.byte	0x04, 0x0a
        /*00a2*/ 	.short	(.L_121 - .L_120)
	.align		4
.L_120:
        /*00a4*/ 	.word	index@(.nv.constant0.ehlers_kama_multi_series_one_param_f32)
        /*00a8*/ 	.short	0x0380
        /*00aa*/ 	.short	0x0028


	//----- nvinfo : EIATTR_SW_WAR
	.align		4
.L_121:
        /*00ac*/ 	.byte	0x04, 0x36
        /*00ae*/ 	.short	(.L_123 - .L_122)
.L_122:
        /*00b0*/ 	.word	0x00000008
.L_123:


//--------------------- .nv.info.ehlers_kama_batch_f32 --------------------------
	.section	.nv.info.ehlers_kama_batch_f32,"",@"SHT_CUDA_INFO"
	.sectionflags	@""
	.align	4


	//----- nvinfo : EIATTR_CUDA_API_VERSION
	.align		4
        /*0000*/ 	.byte	0x04, 0x37
        /*0002*/ 	.short	(.L_125 - .L_124)
.L_124:
        /*0004*/ 	.word	0x00000082


	//----- nvinfo : EIATTR_KPARAM_INFO
	.align		4
.L_125:
        /*0008*/ 	.byte	0x04, 0x17
        /*000a*/ 	.short	(.L_127 - .L_126)
.L_126:
        /*000c*/ 	.word	0x00000000
        /*0010*/ 	.short	0x0005
        /*0012*/ 	.short	0x0020
        /*0014*/ 	.byte	0x00, 0xf5, 0x21, 0x00


	//----- nvinfo : EIATTR_KPARAM_INFO
	.align		4
.L_127:
        /*0018*/ 	.byte	0x04, 0x17
        /*001a*/ 	.short	(.L_129 - .L_128)
.L_128:
        /*001c*/ 	.word	0x00000000
        /*0020*/ 	.short	0x0004
        /*0022*/ 	.short	0x0018
        /*0024*/ 	.byte	0x00, 0xf0, 0x11, 0x00


	//----- nvinfo : EIATTR_KPARAM_INFO
	.align		4
.L_129:
        /*0028*/ 	.byte	0x04, 0x17
        /*002a*/ 	.short	(.L_131 - .L_130)
.L_130:
        /*002c*/ 	.word	0x00000000
        /*0030*/ 	.short	0x0003
        /*0032*/ 	.short	0x0014
        /*0034*/ 	.byte	0x00, 0xf0, 0x11, 0x00


	//----- nvinfo : EIATTR_KPARAM_INFO
	.align		4
.L_131:
        /*0038*/ 	.byte	0x04, 0x17
        /*003a*/ 	.short	(.L_133 - .L_132)
.L_132:
        /*003c*/ 	.word	0x00000000
        /*0040*/ 	.short	0x0002
        /*0042*/ 	.short	0x0010
        /*0044*/ 	.byte	0x00, 0xf0, 0x11, 0x00


	//----- nvinfo : EIATTR_KPARAM_INFO
	.align		4
.L_133:
        /*0048*/ 	.byte	0x04, 0x17
        /*004a*/ 	.short	(.L_135 - .L_134)
.L_134:
        /*004c*/ 	.word	0x00000000
        /*0050*/ 	.short	0x0001
        /*0052*/ 	.short	0x0008
        /*0054*/ 	.byte	0x00, 0xf5, 0x21, 0x00


	//----- nvinfo : EIATTR_KPARAM_INFO
	.align		4
.L_135:
        /*0058*/ 	.byte	0x04, 0x17
        /*005a*/ 	.short	(.L_137 - .L_136)
.L_136:
        /*005c*/ 	.word	0x00000000
        /*0060*/ 	.short	0x0000
        /*0062*/ 	.short	0x0000
        /*0064*/ 	.byte	0x00, 0xf5, 0x21, 0x00


	//----- nvinfo : EIATTR_SPARSE_MMA_MASK
	.align		4
.L_137:
        /*0068*/ 	.byte	0x03, 0x50
        /*006a*/ 	.short	0x0000


	//----- nvinfo : EIATTR_MAXREG_COUNT
	.align		4
        /*006c*/ 	.byte	0x03, 0x1b
        /*006e*/ 	.short	0x00ff


	//----- nvinfo : EIATTR_MERCURY_ISA_VERSION
	.align		4
        /*0070*/ 	.byte	0x03, 0x5f
        /*0072*/ 	.short	0x0101


	//----- nvinfo : EIATTR_VRC_CTA_INIT_COUNT
	.align		4
        /*0074*/ 	.byte	0x02, 0x4a
	.zero		1
	.zero		1


	//----- nvinfo : EIATTR_EXIT_INSTR_OFFSETS
	.align		4
        /*0078*/ 	.byte	0x04, 0x1c
        /*007a*/ 	.short	(.L_139 - .L_138)


	//   ....[0]....
.L_138:
        /*007c*/ 	.word	0x00000040


	//   ....[1]....
        /*0080*/ 	.word	0x000000b0


	//   ....[2]....
        /*0084*/ 	.word	0x000027f0


	//----- nvinfo : EIATTR_CRS_STACK_SIZE
	.align		4
.L_139:
        /*0088*/ 	.byte	0x04, 0x1e
        /*008a*/ 	.short	(.L_141 - .L_140)
.L_140:
        /*008c*/ 	.word	0x00000000


	//----- nvinfo : EIATTR_CBANK_PARAM_SIZE
	.align		4
.L_141:
        /*0090*/ 	.byte	0x03, 0x19
        /*0092*/ 	.short	0x0028


	//----- nvinfo : EIATTR_PARAM_CBANK
	.align		4
        /*0094*/ 	.byte	0x04, 0x0a
        /*0096*/ 	.short	(.L_143 - .L_142)
	.align		4
.L_142:
        /*0098*/ 	.word	index@(.nv.constant0.ehlers_kama_batch_f32)
        /*009c*/ 	.short	0x0380
        /*009e*/ 	.short	0x0028


	//----- nvinfo : EIATTR_SW_WAR
	.align		4
.L_143:
        /*00a0*/ 	.byte	0x04, 0x36
        /*00a2*/ 	.short	(.L_145 - .L_144)
.L_144:
        /*00a4*/ 	.word	0x00000008
.L_145:


//--------------------- .nv.info.ehlers_kama_fill_nan_vec_f32 --------------------------
	.section	.nv.info.ehlers_kama_fill_nan_vec_f32,"",@"SHT_CUDA_INFO"
	.sectionflags	@""
	.align	4


	//----- nvinfo : EIATTR_CUDA_API_VERSION
	.align		4
        /*0000*/ 	.byte	0x04, 0x37
        /*0002*/ 	.short	(.L_147 - .L_146)
.L_146:
        /*0004*/ 	.word	0x00000082


	//----- nvinfo : EIATTR_KPARAM_INFO
	.align		4
.L_147:
        /*0008*/ 	.byte	0x04, 0x17
        /*000a*/ 	.short	(.L_149 - .L_148)
.L_148:
        /*000c*/ 	.word	0x00000000
        /*0010*/ 	.short	0x0001
        /*0012*/ 	.short	0x0008
        /*0014*/ 	.byte	0x00, 0xf0, 0x11, 0x00


	//----- nvinfo : EIATTR_KPARAM_INFO
	.align		4
.L_149:
        /*0018*/ 	.byte	0x04, 0x17
        /*001a*/ 	.short	(.L_151 - .L_150)
.L_150:
        /*001c*/ 	.word	0x00000000
        /*0020*/ 	.short	0x0000
        /*0022*/ 	.short	0x0000
        /*0024*/ 	.byte	0x00, 0xf5, 0x21, 0x00


	//----- nvinfo : EIATTR_SPARSE_MMA_MASK
	.align		4
.L_151:
        /*0028*/ 	.byte	0x03, 0x50
        /*002a*/ 	.short	0x0000


	//----- nvinfo : EIATTR_MAXREG_COUNT
	.align		4
        /*002c*/ 	.byte	0x03, 0x1b
        /*002e*/ 	.short	0x00ff


	//----- nvinfo : EIATTR_MERCURY_ISA_VERSION
	.align		4
        /*0030*/ 	.byte	0x03, 0x5f
        /*0032*/ 	.short	0x0101


	//----- nvinfo : EIATTR_VRC_CTA_INIT_COUNT
	.align		4
        /*0034*/ 	.byte	0x02, 0x4a
	.zero		1
	.zero		1


	//----- nvinfo : EIATTR_EXIT_INSTR_OFFSETS
	.align		4
        /*0038*/ 	.byte	0x04, 0x1c
        /*003a*/ 	.short	(.L_153 - .L_152)


	//   ....[0]....
.L_152:
        /*003c*/ 	.word	0x00000070


	//   ....[1]....
        /*0040*/ 	.word	0x000000d0


	//----- nvinfo : EIATTR_CBANK_PARAM_SIZE
	.align		4
.L_153:
        /*0044*/ 	.byte	0x03, 0x19
        /*0046*/ 	.short	0x000c


	//----- nvinfo : EIATTR_PARAM_CBANK
	.align		4
        /*0048*/ 	.byte	0x04, 0x0a
        /*004a*/ 	.short	(.L_155 - .L_154)
	.align		4
.L_154:
        /*004c*/ 	.word	index@(.nv.constant0.ehlers_kama_fill_nan_vec_f32)
        /*0050*/ 	.short	0x0380
        /*0052*/ 	.short	0x000c


	//----- nvinfo : EIATTR_SW_WAR
	.align		4
.L_155:
        /*0054*/ 	.byte	0x04, 0x36
        /*0056*/ 	.short	(.L_157 - .L_156)
.L_156:
        /*0058*/ 	.word	0x00000008
.L_157:


//--------------------- .nv.callgraph             --------------------------
	.section	.nv.callgraph,"",@"SHT_CUDA_CALLGRAPH"
	.align	4
	.sectionentsize	8
	.align		4
        /*0000*/ 	.word	0x00000000
	.align		4
        /*0004*/ 	.word	0xffffffff
	.align		4
        /*0008*/ 	.word	0x00000000
	.align		4
        /*000c*/ 	.word	0xfffffffe
	.align		4
        /*0010*/ 	.word	0x00000000
	.align		4
        /*0014*/ 	.word	0xfffffffd
	.align		4
        /*0018*/ 	.word	0x00000000
	.align		4
        /*001c*/ 	.word	0xfffffffc


//--------------------- .text.ehlers_kama_fix_first_row_nan_tm_f32 --------------------------
	.section	.text.ehlers_kama_fix_first_row_nan_tm_f32,"ax",@progbits
	.align	128
        .global         ehlers_kama_fix_first_row_nan_tm_f32
        .type           ehlers_kama_fix_first_row_nan_tm_f32,@function
        .size           ehlers_kama_fix_first_row_nan_tm_f32,(.L_x_172 - ehlers_kama_fix_first_row_nan_tm_f32)
        .other          ehlers_kama_fix_first_row_nan_tm_f32,@"STO_CUDA_ENTRY STV_DEFAULT"
ehlers_kama_fix_first_row_nan_tm_f32:
.text.ehlers_kama_fix_first_row_nan_tm_f32:
[----:B------:R-:W-:Y:S01]  /*0000*/  LDC R1, c[0x0][0x37c] ;  /* 0x0000df00ff017b82 */ /* 0x000fe20000000800 */
[----:B------:R-:W0:Y:S07]  /*0010*/  S2R R0, SR_TID.X ;  /* 0x0000000000007919 */ /* 0x000e2e0000002100 */
[----:B------:R-:W0:Y:S01]  /*0020*/  S2UR UR4, SR_CTAID.X ;  /* 0x00000000000479c3 */ /* 0x000e220000002500 */
[----:B------:R-:W1:Y:S07]  /*0030*/  LDCU UR5, c[0x0][0x384] ;  /* 0x00007080ff0577ac */ /* 0x000e6e0008000800 */
[----:B------:R-:W0:Y:S02]  /*0040*/  LDC R5, c[0x0][0x360] ;  /* 0x0000d800ff057b82 */ /* 0x000e240000000800 */
[----:B0-----:R-:W-:-:S05]  /*0050*/  IMAD R5, R5, UR4, R0 ;  /* 0x0000000405057c24 */ /* 0x001fca000f8e0200 */
[----:B-1----:R-:W-:-:S13]  /*0060*/  ISETP.GE.AND P0, PT, R5, UR5, PT ;  /* 0x0000000505007c0c */ /* 0x002fda000bf06270 */
[----:B------:R-:W-:Y:S05]  /*0070*/  @P0 EXIT ;  /* 0x000000000000094d */ /* 0x000fea0003800000 */
[----:B------:R-:W0:Y:S01]  /*0080*/  LDC.64 R2, c[0x0][0x388] ;  /* 0x0000e200ff027b82 */ /* 0x000e220000000a00 */
[----:B------:R-:W1:Y:S01]  /*0090*/  LDCU.64 UR4, c[0x0][0x358] ;  /* 0x00006b00ff0477ac */ /* 0x000e620008000a00 */
[----:B------:R-:W2:Y:S01]  /*00a0*/  LDCU UR6, c[0x0][0x380] ;  /* 0x00007000ff0677ac */ /* 0x000ea20008000800 */
[----:B0-----:R-:W-:-:S06]  /*00b0*/  IMAD.WIDE R2, R5, 0x4, R2 ;  /* 0x0000000405027825 */ /* 0x001fcc00078e0202 */
[----:B-1----:R-:W3:Y:S02]  /*00c0*/  LDG.E.CONSTANT R2, desc[UR4][R2.64] ;  /* 0x0000000402027981 */ /* 0x002ee4000c1e9900 */
[----:B---3--:R-:W-:-:S04]  /*00d0*/  VIMNMX R0, PT, PT, RZ, R2, !PT ;  /* 0x00000002ff007248 */ /* 0x008fc80007fe0100 */
[----:B--2---:R-:W-:-:S04]  /*00e0*/  IADD3 R0, PT, PT, R0, UR6, RZ ;  /* 0x0000000600007c10 */ /* 0x004fc8000fffe0ff */
[----:B------:R-:W-:-:S13]  /*00f0*/  ISETP.GE.AND P0, PT, R0, 0x2, PT ;  /* 0x000000020000780c */ /* 0x000fda0003f06270 */
[----:B------:R-:W-:Y:S05]  /*0100*/  @!P0 EXIT ;  /* 0x000000000000894d */ /* 0x000fea0003800000 */
[----:B------:R-:W0:Y:S01]  /*0110*/  LDC.64 R2, c[0x0][0x390] ;  /* 0x0000e400ff027b82 */ /* 0x000e220000000a00 */
[----:B------:R-:W-:Y:S01]  /*0120*/  MOV R7, 0x7fc00000 ;  /* 0x7fc0000000077802 */ /* 0x000fe20000000f00 */
[----:B0-----:R-:W-:-:S05]  /*0130*/  IMAD.WIDE R2, R5, 0x4, R2 ;  /* 0x0000000405027825 */ /* 0x001fca00078e0202 */
[----:B------:R-:W-:Y:S01]  /*0140*/  STG.E desc[UR4][R2.64], R7 ;  /* 0x0000000702007986 */ /* 0x000fe2000c101904 */
[----:B------:R-:W-:Y:S05]  /*0150*/  EXIT ;  /* 0x000000000000794d */ /* 0x000fea0003800000 */
.L_x_0:
[----:B------:R-:W-:-:S00]  /*0160*/  BRA `(.L_x_0) ;  /* 0xfffffffc00fc7947 */ /* 0x000fc0000383ffff */
[----:B------:R-:W-:-:S00]  /*0170*/  NOP ;  /* 0x0000000000007918 */ /* 0x000fc00000000000 */
        /* <DEDUP_REMOVED lines=8> */
.L_x_172:


//--------------------- .text.ehlers_kama_enforce_warm_nan_tm_f32 --------------------------
	.section	.text.ehlers_kama_enforce_warm_nan_tm_f32,"ax",@progbits
	.align	128
        .global         ehlers_kama_enforce_warm_nan_tm_f32
        .type           ehlers_kama_enforce_warm_nan_tm_f32,@function
        .size           ehlers_kama_enforce_warm_nan_tm_f32,(.L_x_173 - ehlers_kama_enforce_warm_nan_tm_f32)
        .other          ehlers_kama_enforce_warm_nan_tm_f32,@"STO_CUDA_ENTRY STV_DEFAULT"
ehlers_kama_enforce_warm_nan_tm_f32:
.text.ehlers_kama_enforce_warm_nan_tm_f32:
[----:B------:R-:W-:Y:S01]  /*0000*/  LDC R1, c[0x0][0x37c] ;  /* 0x0000df00ff017b82 */ /* 0x000fe20000000800 */
[----:B------:R-:W0:Y:S07]  /*0010*/  S2R R2, SR_TID.X ;  /* 0x0000000000027919 */ /* 0x000e2e0000002100 */
[----:B------:R-:W0:Y:S08]  /*0020*/  S2UR UR4, SR_CTAID.X ;  /* 0x00000000000479c3 */ /* 0x000e300000002500 */
[----:B------:R-:W0:Y:S08]  /*0030*/  LDC R3, c[0x0][0x360] ;  /* 0x0000d800ff037b82 */ /* 0x000e300000000800 */
[----:B------:R-:W1:Y:S01]  /*0040*/  LDC R0, c[0x0][0x384] ;  /* 0x0000e100ff007b82 */ /* 0x000e620000000800 */
[----:B0-----:R-:W-:-:S05]  /*0050*/  IMAD R3, R3, UR4, R2 ;  /* 0x0000000403037c24 */ /* 0x001fca000f8e0202 */
[----:B-1----:R-:W-:-:S13]  /*0060*/  ISETP.GE.AND P0, PT, R3, R0, PT ;  /* 0x000000000300720c */ /* 0x002fda0003f06270 */
[----:B------:R-:W-:Y:S05]  /*0070*/  @P0 EXIT ;  /* 0x000000000000094d */ /* 0x000fea0003800000 */
[----:B------:R-:W0:Y:S01]  /*0080*/  LDC.64 R4, c[0x0][0x390] ;  /* 0x0000e400ff047b82 */ /* 0x000e220000000a00 */
[----:B------:R-:W1:Y:S01]  /*0090*/  LDCU.64 UR4, c[0x0][0x358] ;  /* 0x00006b00ff0477ac */ /* 0x000e620008000a00 */
[----:B------:R-:W2:Y:S01]  /*00a0*/  LDCU UR6, c[0x0][0x388] ;  /* 0x00007100ff0677ac */ /* 0x000ea20008000800 */
[----:B0-----:R-:W-:-:S06]  /*00b0*/  IMAD.WIDE R4, R3, 0x4, R4 ;  /* 0x0000000403047825 */ /* 0x001fcc00078e0204 */
[----:B-1----:R-:W3:Y:S02]  /*00c0*/  LDG.E.CONSTANT R4, desc[UR4][R4.64] ;  /* 0x0000000404047981 */ /* 0x002ee4000c1e9900 */
[----:B---3--:R-:W-:-:S04]  /*00d0*/  VIMNMX R2, PT, PT, RZ, R4, !PT ;  /* 0x00000004ff027248 */ /* 0x008fc80007fe0100 */
[----:B--2---:R-:W-:-:S13]  /*00e0*/  ISETP.GE.AND P0, PT, R2, UR6, PT ;  /* 0x0000000602007c0c */ /* 0x004fda000bf06270 */
[----:B------:R-:W-:Y:S05]  /*00f0*/  @P0 EXIT ;  /* 0x000000000000094d */ /* 0x000fea0003800000 */
[----:B------:R-:W0:Y:S02]  /*0100*/  LDC R5, c[0x0][0x380] ;  /* 0x0000e000ff057b82 */ /* 0x000e240000000800 */
[----:B0-----:R-:W-:-:S04]  /*0110*/  IADD3 R2, PT, PT, R2, -0x1, R5 ;  /* 0xffffffff02027810 */ /* 0x001fc80007ffe005 */
[C---:B------:R-:W-:Y:S02]  /*0120*/  ISETP.GE.AND P0, PT, R2.reuse, 0x1, PT ;  /* 0x000000010200780c */ /* 0x040fe40003f06270 */
[----:B------:R-:W-:-:S11]  /*0130*/  VIMNMX R4, PT, PT, R2, UR6, PT ;  /* 0x0000000602047c48 */ /* 0x000fd6000bfe0100 */
[----:B------:R-:W-:Y:S05]  /*0140*/  @!P0 EXIT ;  /* 0x000000000000894d */ /* 0x000fea0003800000 */
[C---:B------:R-:W-:Y:S01]  /*0150*/  ISETP.GE.AND P1, PT, R4.reuse, 0x8, PT ;  /* 0x000000080400780c */ /* 0x040fe20003f26270 */
[----:B------:R-:W-:Y:S01]  /*0160*/  BSSY.RECONVERGENT B0, `(.L_x_1) ;  /* 0x000001f000007945 */ /* 0x000fe20003800200 */
[----:B------:R-:W-:Y:S01]  /*0170*/  VIMNMX R2, PT, PT, R4, 0x1, !PT ;  /* 0x0000000104027848 */ /* 0x000fe20007fe0100 */
[----:B------:R-:W-:-:S03]  /*0180*/  HFMA2 R4, -RZ, RZ, 0, 0 ;  /* 0x00000000ff047431 */ /* 0x000fc600000001ff */
[----:B------:R-:W-:-:S04]  /*0190*/  LOP3.LUT R24, R2, 0x7, RZ, 0xc0, !PT ;  /* 0x0000000702187812 */ /* 0x000fc800078ec0ff */
[----:B------:R-:W-:-:S03]  /*01a0*/  ISETP.NE.AND P0, PT, R24, RZ, PT ;  /* 0x000000ff1800720c */ /* 0x000fc60003f05270 */
[----:B------:R-:W-:Y:S10]  /*01b0*/  @!P1 BRA `(.L_x_2) ;  /* 0x0000000000649947 */ /* 0x000ff40003800000 */
[----:B------:R-:W0:Y:S01]  /*01c0*/  LDC.64 R6, c[0x0][0x398] ;  /* 0x0000e600ff067b82 */ /* 0x000e220000000a00 */
[----:B------:R-:W-:Y:S01]  /*01d0*/  LOP3.LUT R4, R2, 0x7ffffff8, RZ, 0xc0, !PT ;  /* 0x7ffffff802047812 */ /* 0x000fe200078ec0ff */
[----:B------:R-:W-:-:S03]  /*01e0*/  IMAD.MOV.U32 R25, RZ, RZ, R3 ;  /* 0x000000ffff197224 */ /* 0x000fc600078e0003 */
[----:B------:R-:W-:-:S07]  /*01f0*/  IADD3 R5, PT, PT, -R4, RZ, RZ ;  /* 0x000000ff04057210 */ /* 0x000fce0007ffe1ff */
.L_x_3:
[----:B01----:R-:W-:Y:S01]  /*0200*/  IMAD.WIDE R16, R25, 0x4, R6 ;  /* 0x0000000419107825 */ /* 0x003fe200078e0206 */
[----:B------:R-:W-:-:S03]  /*0210*/  IADD3 R5, PT, PT, R5, 0x8, RZ ;  /* 0x0000000805057810 */ /* 0x000fc60007ffe0ff */
[----:B------:R-:W-:Y:S01]  /*0220*/  IMAD.MOV.U32 R27, RZ, RZ, 0x7fc00000 ;  /* 0x7fc00000ff1b7424 */ /* 0x000fe200078e00ff */
[----:B------:R-:W-:Y:S01]  /*0230*/  ISETP.NE.AND P1, PT, R5, RZ, PT ;  /* 0x000000ff0500720c */ /* 0x000fe20003f25270 */
[----:B------:R-:W-:-:S03]  /*0240*/  IMAD.WIDE R20, R0, 0x4, R16 ;  /* 0x0000000400147825 */ /* 0x000fc600078e0210 */
[----:B------:R1:W-:Y:S01]  /*0250*/  STG.E desc[UR4][R16.64], R27 ;  /* 0x0000001b10007986 */ /* 0x0003e2000c101904 */
[C---:B------:R-:W-:Y:S02]  /*0260*/  IMAD R25, R0.reuse, 0x8, R25 ;  /* 0x0000000800197824 */ /* 0x040fe400078e0219 */
[C---:B------:R-:W-:Y:S01]  /*0270*/  IMAD.WIDE R18, R0.reuse, 0x4, R20 ;  /* 0x0000000400127825 */ /* 0x040fe200078e0214 */
[----:B------:R1:W-:Y:S04]  /*0280*/  STG.E desc[UR4][R20.64], R27 ;  /* 0x0000001b14007986 */ /* 0x0003e8000c101904 */
[----:B------:R1:W-:Y:S01]  /*0290*/  STG.E desc[UR4][R18.64], R27 ;  /* 0x0000001b12007986 */ /* 0x0003e2000c101904 */
[----:B------:R-:W-:-:S05]  /*02a0*/  IMAD.WIDE R8, R0, 0x4, R18 ;  /* 0x0000000400087825 */ /* 0x000fca00078e0212 */
        /* <DEDUP_REMOVED lines=9> */
[----:B------:R-:W-:Y:S05]  /*0340*/  @P1 BRA `(.L_x_3) ;  /* 0xfffffffc00ac1947 */ /* 0x000fea000383ffff */
.L_x_2:
[----:B------:R-:W-:Y:S05]  /*0350*/  BSYNC.RECONVERGENT B0 ;  /* 0x0000000000007941 */ /* 0x000fea0003800200 */
.L_x_1:
[----:B------:R-:W-:Y:S05]  /*0360*/  @!P0 EXIT ;  /* 0x000000000000894d */ /* 0x000fea0003800000 */
[----:B------:R-:W-:Y:S01]  /*0370*/  ISETP.GE.U32.AND P0, PT, R24, 0x4, PT ;  /* 0x000000041800780c */ /* 0x000fe20003f06070 */
[----:B------:R-:W-:Y:S01]  /*0380*/  BSSY.RECONVERGENT B0, `(.L_x_4) ;  /* 0x0000010000007945 */ /* 0x000fe20003800200 */
[----:B-1----:R-:W-:-:S04]  /*0390*/  LOP3.LUT R14, R2, 0x3, RZ, 0xc0, !PT ;  /* 0x00000003020e7812 */ /* 0x002fc800078ec0ff */
[----:B------:R-:W-:-:S07]  /*03a0*/  ISETP.NE.AND P1, PT, R14, RZ, PT ;  /* 0x000000ff0e00720c */ /* 0x000fce0003f25270 */
[----:B------:R-:W-:Y:S06]  /*03b0*/  @!P0 BRA `(.L_x_5) ;  /* 0x0000000000308947 */ /* 0x000fec0003800000 */
[----:B------:R-:W0:Y:S01]  /*03c0*/  LDC.64 R6, c[0x0][0x398] ;  /* 0x0000e600ff067b82 */ /* 0x000e220000000a00 */
[C---:B------:R-:W-:Y:S01]  /*03d0*/  IMAD R5, R4.reuse, R0, R3 ;  /* 0x0000000004057224 */ /* 0x040fe200078e0203 */
[----:B------:R-:W-:-:S03]  /*03e0*/  IADD3 R4, PT, PT, R4, 0x4, RZ ;  /* 0x0000000404047810 */ /* 0x000fc60007ffe0ff */
[----:B0-----:R-:W-:Y:S01]  /*03f0*/  IMAD.WIDE R6, R5, 0x4, R6 ;  /* 0x0000000405067825 */ /* 0x001fe200078e0206 */
[----:B------:R-:W-:-:S03]  /*0400*/  MOV R5, 0x7fc00000 ;  /* 0x7fc0000000057802 */ /* 0x000fc60000000f00 */
[C---:B------:R-:W-:Y:S02]  /*0410*/  IMAD.WIDE R8, R0.reuse, 0x4, R6 ;  /* 0x0000000400087825 */ /* 0x040fe400078e0206 */
[----:B------:R0:W-:Y:S04]  /*0420*/  STG.E desc[UR4][R6.64], R5 ;  /* 0x0000000506007986 */ /* 0x0001e8000c101904 */
[----:B------:R0:W-:Y:S01]  /*0430*/  STG.E desc[UR4][R8.64], R5 ;  /* 0x0000000508007986 */ /* 0x0001e2000c101904 */
[----:B------:R-:W-:-:S05]  /*0440*/  IMAD.WIDE R10, R0, 0x4, R8 ;  /* 0x00000004000a7825 */ /* 0x000fca00078e0208 */
[----:B------:R0:W-:Y:S01]  /*0450*/  STG.E desc[UR4][R10.64], R5 ;  /* 0x000000050a007986 */ /* 0x0001e2000c101904 */
[----:B------:R-:W-:-:S05]  /*0460*/  IMAD.WIDE R12, R0, 0x4, R10 ;  /* 0x00000004000c7825 */ /* 0x000fca00078e020a */
[----:B------:R0:W-:Y:S02]  /*0470*/  STG.E desc[UR4][R12.64], R5 ;  /* 0x000000050c007986 */ /* 0x0001e4000c101904 */
.L_x_5:
[----:B------:R-:W-:Y:S05]  /*0480*/  BSYNC.RECONVERGENT B0 ;  /* 0x0000000000007941 */ /* 0x000fea0003800200 */
.L_x_4:
[----:B------:R-:W-:Y:S05]  /*0490*/  @!P1 EXIT ;  /* 0x000000000000994d */ /* 0x000fea0003800000 */
[----:B------:R-:W-:Y:S02]  /*04a0*/  ISETP.NE.AND P0, PT, R14, 0x1, PT ;  /* 0x000000010e00780c */ /* 0x000fe40003f05270 */
[----:B------:R-:W-:-:S04]  /*04b0*/  LOP3.LUT R2, R2, 0x1, RZ, 0xc0, !PT ;  /* 0x0000000102027812 */ /* 0x000fc800078ec0ff */
[----:B------:R-:W-:-:S07]  /*04c0*/  ISETP.NE.U32.AND P1, PT, R2, 0x1, PT ;  /* 0x000000010200780c */ /* 0x000fce0003f25070 */
[----:B0-----:R-:W0:Y:S01]  /*04d0*/  @P0 LDC.64 R6, c[0x0][0x398] ;  /* 0x0000e600ff060b82 */ /* 0x001e220000000a00 */
[----:B------:R-:W-:-:S04]  /*04e0*/  @P0 IMAD R5, R4, R0, R3 ;  /* 0x0000000004050224 */ /* 0x000fc800078e0203 */
[----:B0-----:R-:W-:-:S04]  /*04f0*/  @P0 IMAD.WIDE R6, R5, 0x4, R6 ;  /* 0x0000000405060825 */ /* 0x001fc800078e0206 */
[----:B------:R-:W-:Y:S02]  /*0500*/  @P0 IMAD.MOV.U32 R5, RZ, RZ, 0x7fc00000 ;  /* 0x7fc00000ff050424 */ /* 0x000fe400078e00ff */
[----:B------:R-:W-:-:S03]  /*0510*/  @P0 IMAD.WIDE R8, R0, 0x4, R6 ;  /* 0x0000000400080825 */ /* 0x000fc600078e0206 */
[----:B------:R0:W-:Y:S04]  /*0520*/  @P0 STG.E desc[UR4][R6.64], R5 ;  /* 0x0000000506000986 */ /* 0x0001e8000c101904 */
[----:B------:R0:W-:Y:S01]  /*0530*/  @P0 STG.E desc[UR4][R8.64], R5 ;  /* 0x0000000508000986 */ /* 0x0001e2000c101904 */
[----:B------:R-:W-:Y:S05]  /*0540*/  @P1 EXIT ;  /* 0x000000000000194d */ /* 0x000fea0003800000 */
[----:B0-----:R-:W0:Y:S01]  /*0550*/  LDC.64 R6, c[0x0][0x398] ;  /* 0x0000e600ff067b82 */ /* 0x001e220000000a00 */
[----:B------:R-:W-:Y:S02]  /*0560*/  @P0 IADD3 R4, PT, PT, R4, 0x2, RZ ;  /* 0x0000000204040810 */ /* 0x000fe40007ffe0ff */
[----:B------:R-:W-:-:S03]  /*0570*/  MOV R5, 0x7fc00000 ;  /* 0x7fc0000000057802 */ /* 0x000fc60000000f00 */
[----:B------:R-:W-:-:S04]  /*0580*/  IMAD R3, R4, R0, R3 ;  /* 0x0000000004037224 */ /* 0x000fc800078e0203 */
[----:B0-----:R-:W-:-:S05]  /*0590*/  IMAD.WIDE R2, R3, 0x4, R6 ;  /* 0x0000000403027825 */ /* 0x001fca00078e0206 */
[----:B------:R-:W-:Y:S01]  /*05a0*/  STG.E desc[UR4][R2.64], R5 ;  /* 0x0000000502007986 */ /* 0x000fe2000c101904 */
[----:B------:R-:W-:Y:S05]  /*05b0*/  EXIT ;  /* 0x000000000000794d */ /* 0x000fea0003800000 */
.L_x_6:
        /* <DEDUP_REMOVED lines=12> */
.L_x_173:


//--------------------- .text.ehlers_kama_multi_series_one_param_2d_f32 --------------------------
	.section	.text.ehlers_kama_multi_series_one_param_2d_f32,"ax",@progbits
	.align	128
        .global         ehlers_kama_multi_series_one_param_2d_f32
        .type           ehlers_kama_multi_series_one_param_2d_f32,@function
        .size           ehlers_kama_multi_series_one_param_2d_f32,(.L_x_169 - ehlers_kama_multi_series_one_param_2d_f32)
        .other          ehlers_kama_multi_series_one_param_2d_f32,@"STO_CUDA_ENTRY STV_DEFAULT"
ehlers_kama_multi_series_one_param_2d_f32:
.text.ehlers_kama_multi_series_one_param_2d_f32:
[----:B------:R-:W-:Y:S01]  /*0000*/  LDC R1, c[0x0][0x37c] ;  /* 0x0000df00ff017b82 */ /* 0x000fe20000000800 */
[----:B------:R-:W0:Y:S01]  /*0010*/  S2R R22, SR_TID.Y ;  /* 0x0000000000167919 */ /* 0x000e220000002200 */
[----:B------:R-:W1:Y:S06]  /*0020*/  LDCU UR7, c[0x0][0x360] ;  /* 0x00006c00ff0777ac */ /* 0x000e6c0008000800 */
[----:B------:R-:W2:Y:S01]  /*0030*/  LDC.64 R2, c[0x0][0x390] ;  /* 0x0000e400ff027b82 */ /* 0x000ea20000000a00 */
[----:B------:R-:W0:Y:S01]  /*0040*/  S2R R7, SR_TID.X ;  /* 0x0000000000077919 */ /* 0x000e220000002100 */
[----:B------:R-:W1:Y:S01]  /*0050*/  LDCU UR10, c[0x0][0x364] ;  /* 0x00006c80ff0a77ac */ /* 0x000e620008000800 */
[----:B------:R-:W3:Y:S01]  /*0060*/  S2R R9, SR_CTAID.X ;  /* 0x0000000000097919 */ /* 0x000ee20000002500 */
[----:B------:R-:W2:Y:S01]  /*0070*/  LDCU UR11, c[0x0][0x388] ;  /* 0x00007100ff0b77ac */ /* 0x000ea20008000800 */
[----:B-1----:R-:W-:Y:S01]  /*0080*/  UIMAD UR4, UR7, UR10, URZ ;  /* 0x0000000a070472a4 */ /* 0x002fe2000f8e02ff */
[----:B--2---:R-:W-:Y:S01]  /*0090*/  VIMNMX R0, PT, PT, R3, UR11, PT ;  /* 0x0000000b03007c48 */ /* 0x004fe2000bfe0100 */
[----:B0-----:R-:W-:-:S04]  /*00a0*/  IMAD R8, R22, UR7, R7 ;  /* 0x0000000716087c24 */ /* 0x001fc8000f8e0207 */
[----:B---3--:R-:W-:-:S05]  /*00b0*/  IMAD R11, R9, UR4, R8 ;  /* 0x00000004090b7c24 */ /* 0x008fca000f8e0208 */
[----:B------:R-:W-:-:S04]  /*00c0*/  ISETP.GE.AND P0, PT, R11, R2, PT ;  /* 0x000000020b00720c */ /* 0x000fc80003f06270 */
[----:B------:R-:W-:-:S13]  /*00d0*/  ISETP.LT.OR P0, PT, R0, 0x1, P0 ;  /* 0x000000010000780c */ /* 0x000fda0000701670 */
[----:B------:R-:W-:Y:S05]  /*00e0*/  @P0 EXIT ;  /* 0x000000000000094d */ /* 0x000fea0003800000 */
[----:B------:R-:W0:Y:S01]  /*00f0*/  LDC.64 R4, c[0x0][0x398] ;  /* 0x0000e600ff047b82 */ /* 0x000e220000000a00 */
[----:B------:R-:W1:Y:S01]  /*0100*/  LDCU.64 UR8, c[0x0][0x358] ;  /* 0x00006b00ff0877ac */ /* 0x000e620008000a00 */
[----:B0-----:R-:W-:-:S05]  /*0110*/  IMAD.WIDE R4, R11, 0x4, R4 ;  /* 0x000000040b047825 */ /* 0x001fca00078e0204 */
[----:B-1----:R-:W2:Y:S02]  /*0120*/  LDG.E.CONSTANT R0, desc[UR8][R4.64] ;  /* 0x0000000804007981 */ /* 0x002ea4000c1e9900 */
[----:B--2---:R-:W-:-:S13]  /*0130*/  ISETP.GE.AND P0, PT, R0, R3, PT ;  /* 0x000000030000720c */ /* 0x004fda0003f06270 */
[----:B------:R-:W-:Y:S05]  /*0140*/  @P0 EXIT ;  /* 0x000000000000094d */ /* 0x000fea0003800000 */
[----:B------:R-:W-:-:S04]  /*0150*/  VIMNMX R5, PT, PT, RZ, R0, !PT ;  /* 0x00000000ff057248 */ /* 0x000fc80007fe0100 */
[----:B------:R-:W-:-:S04]  /*0160*/  IADD3 R4, PT, PT, R5, UR11, RZ ;  /* 0x0000000b05047c10 */ /* 0x000fc8000fffe0ff */
[----:B------:R-:W-:-:S13]  /*0170*/  ISETP.GT.U32.AND P0, PT, R4, R3, PT ;  /* 0x000000030400720c */ /* 0x000fda0003f04070 */
[----:B------:R-:W-:Y:S05]  /*0180*/  @P0 EXIT ;  /* 0x000000000000094d */ /* 0x000fea0003800000 */
[----:B------:R-:W0:Y:S01]  /*0190*/  LDCU UR12, c[0x0][0x38c] ;  /* 0x00007180ff0c77ac */ /* 0x000e220008000800 */
[----:B------:R-:W-:Y:S01]  /*01a0*/  IADD3 R6, PT, PT, R4, -0x1, RZ ;  /* 0xffffffff04067810 */ /* 0x000fe20007ffe0ff */
[----:B------:R-:W-:Y:S02]  /*01b0*/  UIADD3 UR6, UPT, UPT, UR11, -0x2, URZ ;  /* 0xfffffffe0b067890 */ /* 0x000fe4000fffe0ff */
[----:B------:R-:W-:Y:S02]  /*01c0*/  UIADD3 UR5, UPT, UPT, UR11, -0x1, URZ ;  /* 0xffffffff0b057890 */ /* 0x000fe4000fffe0ff */
[----:B------:R-:W-:-:S04]  /*01d0*/  UISETP.GT.U32.AND UP0, UPT, UR6, 0x7f, UPT ;  /* 0x0000007f0600788c */ /* 0x000fc8000bf04070 */
[----:B------:R-:W-:-:S04]  /*01e0*/  UISETP.GT.U32.OR UP0, UPT, UR4, 0x80, UP0 ;  /* 0x000000800400788c */ /* 0x000fc80008704470 */
[----:B0-----:R-:W-:-:S09]  /*01f0*/  UISETP.NE.OR UP0, UPT, UR5, UR12, UP0 ;  /* 0x0000000c0500728c */ /* 0x001fd20008705670 */
[----:B------:R-:W-:Y:S05]  /*0200*/  BRA.U UP0, `(.L_x_7) ;  /* 0x0000001d00f07547 */ /* 0x000fea000b800000 */
[----:B------:R-:W0:Y:S01]  /*0210*/  S2UR UR5, SR_CgaCtaId ;  /* 0x00000000000579c3 */ /* 0x000e220000008800 */
[----:B------:R-:W-:Y:S01]  /*0220*/  VIADDMNMX R17, R6, -UR11, R5, !PT ;  /* 0x8000000b06117c46 */ /* 0x000fe2000f800105 */
[----:B------:R-:W-:Y:S01]  /*0230*/  UMOV UR4, 0x400 ;  /* 0x0000040000047882 */ /* 0x000fe20000000000 */
[----:B------:R-:W-:Y:S01]  /*0240*/  IMAD R3, R8, UR12, RZ ;  /* 0x0000000c08037c24 */ /* 0x000fe2000f8e02ff */
[----:B------:R-:W-:Y:S01]  /*0250*/  BSSY.RECONVERGENT B0, `(.L_x_8) ;  /* 0x0000094000007945 */ /* 0x000fe20003800200 */
[----:B------:R-:W-:Y:S01]  /*0260*/  ISETP.GE.U32.AND P0, PT, R17, R6, PT ;  /* 0x000000061100720c */ /* 0x000fe20003f06070 */
[----:B------:R-:W-:Y:S01]  /*0270*/  HFMA2 R20, -RZ, RZ, 0, 0 ;  /* 0x00000000ff147431 */ /* 0x000fe200000001ff */
[----:B------:R-:W-:Y:S01]  /*0280*/  MOV R16, RZ ;  /* 0x000000ff00107202 */ /* 0x000fe20000000f00 */
[----:B------:R-:W-:Y:S01]  /*0290*/  HFMA2 R8, -RZ, RZ, 0, 0 ;  /* 0x00000000ff087431 */ /* 0x000fe200000001ff */
[----:B0-----:R-:W-:-:S06]  /*02a0*/  ULEA UR4, UR5, UR4, 0x18 ;  /* 0x0000000405047291 */ /* 0x001fcc000f8ec0ff */
[----:B------:R-:W-:-:S03]  /*02b0*/  LEA R3, R3, UR4, 0x2 ;  /* 0x0000000403037c11 */ /* 0x000fc6000f8e10ff */
[----:B------:R-:W-:Y:S05]  /*02c0*/  @P0 BRA `(.L_x_9) ;  /* 0x0000000800300947 */ /* 0x000fea0003800000 */
[----:B------:R-:W-:Y:S01]  /*02d0*/  IADD3 R6, PT, PT, R4, -0x2, -R17 ;  /* 0xfffffffe04067810 */ /* 0x000fe20007ffe811 */
[----:B------:R-:W-:Y:S01]  /*02e0*/  BSSY.RECONVERGENT B1, `(.L_x_10) ;  /* 0x000004f000017945 */ /* 0x000fe20003800200 */
[----:B------:R-:W-:Y:S02]  /*02f0*/  LOP3.LUT R13, RZ, R17, RZ, 0x33, !PT ;  /* 0x00000011ff0d7212 */ /* 0x000fe400078e33ff */
[----:B------:R-:W-:Y:S02]  /*0300*/  ISETP.GE.U32.AND P0, PT, R6, 0x3, PT ;  /* 0x000000030600780c */ /* 0x000fe40003f06070 */
[----:B------:R-:W-:Y:S02]  /*0310*/  IADD3 R0, PT, PT, R4, R13, RZ ;  /* 0x0000000d04007210 */ /* 0x000fe40007ffe0ff */
[----:B------:R-:W-:Y:S02]  /*0320*/  MOV R8, RZ ;  /* 0x000000ff00087202 */ /* 0x000fe40000000f00 */
[----:B------:R-:W-:-:S02]  /*0330*/  LOP3.LUT P2, R28, R0, 0x3, RZ, 0xc0, !PT ;  /* 0x00000003001c7812 */ /* 0x000fc4000784c0ff */
[----:B------:R-:W-:Y:S02]  /*0340*/  MOV R20, RZ ;  /* 0x000000ff00147202 */ /* 0x000fe40000000f00 */
[----:B------:R-:W-:-:S03]  /*0350*/  MOV R16, RZ ;  /* 0x000000ff00107202 */ /* 0x000fc60000000f00 */
[----:B------:R-:W-:Y:S06]  /*0360*/  @!P0 BRA `(.L_x_11) ;  /* 0x0000000400188947 */ /* 0x000fec0003800000 */
[----:B------:R-:W-:Y:S01]  /*0370*/  IMAD R6, R9, UR10, R22 ;  /* 0x0000000a09067c24 */ /* 0x000fe2000f8e0216 */
[----:B------:R-:W-:Y:S01]  /*0380*/  LOP3.LUT R12, R0, 0xfffffffc, RZ, 0xc0, !PT ;  /* 0xfffffffc000c7812 */ /* 0x000fe200078ec0ff */
[----:B------:R-:W-:Y:S02]  /*0390*/  IMAD R10, R17, R2, R2 ;  /* 0x00000002110a7224 */ /* 0x000fe400078e0202 */
[----:B------:R-:W-:Y:S02]  /*03a0*/  HFMA2 R20, -RZ, RZ, 0, 0 ;  /* 0x00000000ff147431 */ /* 0x000fe400000001ff */
[----:B------:R-:W-:Y:S01]  /*03b0*/  IMAD R23, R6, UR7, R7 ;  /* 0x0000000706177c24 */ /* 0x000fe2000f8e0207 */
[----:B------:R-:W-:Y:S02]  /*03c0*/  MOV R8, RZ ;  /* 0x000000ff00087202 */ /* 0x000fe40000000f00 */
[----:B------:R-:W-:Y:S02]  /*03d0*/  IADD3 R6, PT, PT, -R12, RZ, RZ ;  /* 0x000000ff0c067210 */ /* 0x000fe40007ffe1ff */
[----:B------:R-:W-:Y:S01]  /*03e0*/  IADD3 R21, PT, PT, R23, R10, RZ ;  /* 0x0000000a17157210 */ /* 0x000fe20007ffe0ff */
[----:B------:R-:W-:-:S07]  /*03f0*/  IMAD R23, R17, R2, R23 ;  /* 0x0000000211177224 */ /* 0x000fce00078e0217 */
.L_x_12:
[----:B------:R-:W0:Y:S02]  /*0400*/  LDC.64 R14, c[0x0][0x380] ;  /* 0x0000e000ff0e7b82 */ /* 0x000e240000000a00 */
[----:B0-----:R-:W-:-:S04]  /*0410*/  IMAD.WIDE R12, R23, 0x4, R14 ;  /* 0x00000004170c7825 */ /* 0x001fc800078e020e */
[----:B------:R-:W-:Y:S02]  /*0420*/  IMAD.WIDE R24, R21, 0x4, R14 ;  /* 0x0000000415187825 */ /* 0x000fe400078e020e */
[----:B------:R-:W2:Y:S04]  /*0430*/  LDG.E.EF R12, desc[UR8][R12.64] ;  /* 0x000000080c0c7981 */ /* 0x000ea8000c0e1900 */
[----:B------:R-:W2:Y:S01]  /*0440*/  LDG.E.EF R31, desc[UR8][R24.64] ;  /* 0x00000008181f7981 */ /* 0x000ea2000c0e1900 */
[----:B------:R-:W-:-:S05]  /*0450*/  IMAD.WIDE R26, R2, 0x4, R24 ;  /* 0x00000004021a7825 */ /* 0x000fca00078e0218 */
[----:B------:R-:W3:Y:S01]  /*0460*/  LDG.E.EF R10, desc[UR8][R26.64] ;  /* 0x000000081a0a7981 */ /* 0x000ee2000c0e1900 */
[----:B------:R-:W-:-:S04]  /*0470*/  IMAD.WIDE R14, R2, 0x4, R26 ;  /* 0x00000004020e7825 */ /* 0x000fc800078e021a */
[----:B------:R-:W-:Y:S02]  /*0480*/  IMAD.WIDE R18, R2, 0x4, R14 ;  /* 0x0000000402127825 */ /* 0x000fe400078e020e */
[----:B------:R-:W4:Y:S04]  /*0490*/  LDG.E.EF R15, desc[UR8][R14.64] ;  /* 0x000000080e0f7981 */ /* 0x000f28000c0e1900 */
[----:B------:R-:W5:Y:S01]  /*04a0*/  LDG.E.EF R18, desc[UR8][R18.64] ;  /* 0x0000000812127981 */ /* 0x000f62000c0e1900 */
[----:B------:R-:W-:Y:S02]  /*04b0*/  IADD3 R6, PT, PT, R6, 0x4, RZ ;  /* 0x0000000406067810 */ /* 0x000fe40007ffe0ff */
[----:B------:R-:W-:Y:S02]  /*04c0*/  IADD3 R17, PT, PT, R17, 0x4, RZ ;  /* 0x0000000411117810 */ /* 0x000fe40007ffe0ff */
[----:B------:R-:W-:-:S02]  /*04d0*/  ISETP.NE.AND P1, PT, R6, RZ, PT ;  /* 0x000000ff0600720c */ /* 0x000fc40003f25270 */
[C---:B------:R-:W-:Y:S02]  /*04e0*/  LEA R23, R2.reuse, R23, 0x2 ;  /* 0x0000001702177211 */ /* 0x040fe400078e10ff */
[----:B------:R-:W-:Y:S01]  /*04f0*/  LEA R21, R2, R21, 0x2 ;  /* 0x0000001502157211 */ /* 0x000fe200078e10ff */
[----:B--2---:R-:W-:-:S04]  /*0500*/  FADD R29, R31, -R12 ;  /* 0x8000000c1f1d7221 */ /* 0x004fc80000000000 */
[----:B------:R-:W-:Y:S01]  /*0510*/  FADD R33, |R29|, -R8 ;  /* 0x800000081d217221 */ /* 0x000fe20000000200 */
[C---:B------:R-:W-:Y:S01]  /*0520*/  IADD3 R8, PT, PT, R20.reuse, 0x1, RZ ;  /* 0x0000000114087810 */ /* 0x040fe20007ffe0ff */
[----:B---3--:R-:W-:Y:S01]  /*0530*/  FADD R31, -R31, R10 ;  /* 0x0000000a1f1f7221 */ /* 0x008fe20000000100 */
[----:B------:R-:W-:Y:S01]  /*0540*/  LEA R20, R20, R3, 0x2 ;  /* 0x0000000314147211 */ /* 0x000fe200078e10ff */
[--C-:B------:R-:W-:Y:S01]  /*0550*/  FADD R35, R33, R16.reuse ;  /* 0x0000001021237221 */ /* 0x100fe20000000000 */
[C---:B------:R-:W-:Y:S01]  /*0560*/  ISETP.NE.AND P0, PT, R8.reuse, UR12, PT ;  /* 0x0000000c08007c0c */ /* 0x040fe2000bf05270 */
[----:B------:R-:W-:Y:S02]  /*0570*/  FADD R29, |R29|, -RZ ;  /* 0x800000ff1d1d7221 */ /* 0x000fe40000000200 */
[----:B------:R-:W-:Y:S01]  /*0580*/  FADD R16, R35, -R16 ;  /* 0x8000001023107221 */ /* 0x000fe20000000000 */
[----:B------:R-:W-:Y:S01]  /*0590*/  SEL R12, R8, RZ, P0 ;  /* 0x000000ff080c7207 */ /* 0x000fe20000000000 */
[----:B----4-:R-:W-:-:S02]  /*05a0*/  FADD R10, -R10, R15 ;  /* 0x0000000f0a0a7221 */ /* 0x010fc40000000100 */
[----:B------:R-:W-:Y:S01]  /*05b0*/  FADD R16, -R33, R16 ;  /* 0x0000001021107221 */ /* 0x000fe20000000100 */
[----:B------:R-:W-:Y:S01]  /*05c0*/  IADD3 R13, PT, PT, R12, 0x1, RZ ;  /* 0x000000010c0d7810 */ /* 0x000fe20007ffe0ff */
[----:B------:R0:W-:Y:S01]  /*05d0*/  STS [R20], R29 ;  /* 0x0000001d14007388 */ /* 0x0001e20000000800 */
[----:B-----5:R-:W-:Y:S01]  /*05e0*/  FADD R19, -R15, R18 ;  /* 0x000000120f137221 */ /* 0x020fe20000000100 */
[----:B------:R-:W-:Y:S01]  /*05f0*/  FADD R16, -R16, |R31| ;  /* 0x4000001f10107221 */ /* 0x000fe20000000100 */
[----:B------:R-:W-:Y:S01]  /*0600*/  ISETP.NE.AND P0, PT, R13, UR12, PT ;  /* 0x0000000c0d007c0c */ /* 0x000fe2000bf05270 */
[----:B------:R-:W-:Y:S01]  /*0610*/  FADD R31, |R31|, -RZ ;  /* 0x800000ff1f1f7221 */ /* 0x000fe20000000200 */
[----:B------:R-:W-:Y:S01]  /*0620*/  LEA R12, R12, R3, 0x2 ;  /* 0x000000030c0c7211 */ /* 0x000fe200078e10ff */
[----:B------:R-:W-:Y:S01]  /*0630*/  FADD R8, R35, R16 ;  /* 0x0000001023087221 */ /* 0x000fe20000000000 */
[----:B------:R-:W-:Y:S01]  /*0640*/  SEL R14, R13, RZ, P0 ;  /* 0x000000ff0d0e7207 */ /* 0x000fe20000000000 */
[----:B------:R-:W-:-:S02]  /*0650*/  FADD R25, |R19|, -RZ ;  /* 0x800000ff13197221 */ /* 0x000fc40000000200 */
[----:B------:R-:W-:Y:S01]  /*0660*/  FADD R35, -R35, R8 ;  /* 0x0000000823237221 */ /* 0x000fe20000000100 */
[C---:B------:R-:W-:Y:S01]  /*0670*/  IADD3 R13, PT, PT, R14.reuse, 0x1, RZ ;  /* 0x000000010e0d7810 */ /* 0x040fe20007ffe0ff */
[----:B------:R1:W-:Y:S01]  /*0680*/  STS [R12], R31 ;  /* 0x0000001f0c007388 */ /* 0x0003e20000000800 */
[----:B------:R-:W-:Y:S01]  /*0690*/  LEA R14, R14, R3, 0x2 ;  /* 0x000000030e0e7211 */ /* 0x000fe200078e10ff */
[----:B------:R-:W-:Y:S01]  /*06a0*/  FADD R35, -R16, R35 ;  /* 0x0000002310237221 */ /* 0x000fe20000000100 */
[----:B------:R-:W-:-:S03]  /*06b0*/  ISETP.NE.AND P0, PT, R13, UR12, PT ;  /* 0x0000000c0d007c0c */ /* 0x000fc6000bf05270 */
[----:B------:R-:W-:Y:S01]  /*06c0*/  FADD R35, -R35, |R10| ;  /* 0x4000000a23237221 */ /* 0x000fe20000000100 */
[----:B------:R-:W-:Y:S01]  /*06d0*/  SEL R18, R13, RZ, P0 ;  /* 0x000000ff0d127207 */ /* 0x000fe20000000000 */
[----:B------:R-:W-:Y:S02]  /*06e0*/  FADD R13, |R10|, -RZ ;  /* 0x800000ff0a0d7221 */ /* 0x000fe40000000200 */
[----:B------:R-:W-:Y:S01]  /*06f0*/  FADD R15, R8, R35 ;  /* 0x00000023080f7221 */ /* 0x000fe20000000000 */
[----:B------:R-:W-:Y:S02]  /*0700*/  LEA R10, R18, R3, 0x2 ;  /* 0x00000003120a7211 */ /* 0x000fe400078e10ff */
[----:B------:R1:W-:Y:S01]  /*0710*/  STS [R14], R13 ;  /* 0x0000000d0e007388 */ /* 0x0003e20000000800 */
[----:B------:R-:W-:Y:S01]  /*0720*/  FADD R8, -R8, R15 ;  /* 0x0000000f08087221 */ /* 0x000fe20000000100 */
[----:B------:R-:W-:Y:S02]  /*0730*/  IADD3 R18, PT, PT, R18, 0x1, RZ ;  /* 0x0000000112127810 */ /* 0x000fe40007ffe0ff */
[----:B------:R1:W-:Y:S01]  /*0740*/  STS [R10], R25 ;  /* 0x000000190a007388 */ /* 0x0003e20000000800 */
[----:B------:R-:W-:Y:S01]  /*0750*/  FADD R8, -R35, R8 ;  /* 0x0000000823087221 */ /* 0x000fe20000000100 */
[----:B------:R-:W-:-:S03]  /*0760*/  ISETP.NE.AND P0, PT, R18, UR12, PT ;  /* 0x0000000c12007c0c */ /* 0x000fc6000bf05270 */
[----:B------:R-:W-:Y:S01]  /*0770*/  FADD R8, -R8, |R19| ;  /* 0x4000001308087221 */ /* 0x000fe20000000100 */
[----:B0-----:R-:W-:-:S03]  /*0780*/  SEL R20, R18, RZ, P0 ;  /* 0x000000ff12147207 */ /* 0x001fc60000000000 */
[----:B------:R-:W-:-:S04]  /*0790*/  FADD R16, R15, R8 ;  /* 0x000000080f107221 */ /* 0x000fc80000000000 */
[----:B------:R-:W-:-:S04]  /*07a0*/  FADD R15, -R15, R16 ;  /* 0x000000100f0f7221 */ /* 0x000fc80000000100 */
[----:B------:R-:W-:Y:S01]  /*07b0*/  FADD R8, -R8, R15 ;  /* 0x0000000f08087221 */ /* 0x000fe20000000100 */
[----:B-1----:R-:W-:Y:S06]  /*07c0*/  @P1 BRA `(.L_x_12) ;  /* 0xfffffffc000c1947 */ /* 0x002fec000383ffff */
.L_x_11:
[----:B------:R-:W-:Y:S05]  /*07d0*/  BSYNC.RECONVERGENT B1 ;  /* 0x0000000000017941 */ /* 0x000fea0003800200 */
.L_x_10:
[----:B------:R-:W-:Y:S05]  /*07e0*/  @!P2 BRA `(.L_x_9) ;  /* 0x0000000000e8a947 */ /* 0x000fea0003800000 */
[----:B------:R-:W-:Y:S01]  /*07f0*/  ISETP.NE.AND P0, PT, R28, 0x1, PT ;  /* 0x000000011c00780c */ /* 0x000fe20003f05270 */
[----:B------:R-:W-:Y:S01]  /*0800*/  BSSY.RECONVERGENT B1, `(.L_x_13) ;  /* 0x0000024000017945 */ /* 0x000fe20003800200 */
[----:B------:R-:W-:-:S04]  /*0810*/  LOP3.LUT R0, R0, 0x1, RZ, 0xc0, !PT ;  /* 0x0000000100007812 */ /* 0x000fc800078ec0ff */
[----:B------:R-:W-:-:S07]  /*0820*/  ISETP.NE.U32.AND P1, PT, R0, 0x1, PT ;  /* 0x000000010000780c */ /* 0x000fce0003f25070 */
[----:B------:R-:W-:Y:S06]  /*0830*/  @!P0 BRA `(.L_x_14) ;  /* 0x0000000000808947 */ /* 0x000fec0003800000 */
[----:B------:R-:W0:Y:S01]  /*0840*/  LDC.64 R12, c[0x0][0x380] ;  /* 0x0000e000ff0c7b82 */ /* 0x000e220000000a00 */
[----:B------:R-:W-:-:S05]  /*0850*/  IMAD R15, R17, R2, R11 ;  /* 0x00000002110f7224 */ /* 0x000fca00078e020b */
[C---:B------:R-:W-:Y:S01]  /*0860*/  IADD3 R19, PT, PT, R15.reuse, R2, RZ ;  /* 0x000000020f137210 */ /* 0x040fe20007ffe0ff */
[----:B0-----:R-:W-:-:S04]  /*0870*/  IMAD.WIDE R14, R15, 0x4, R12 ;  /* 0x000000040f0e7825 */ /* 0x001fc800078e020c */
[----:B------:R-:W-:Y:S02]  /*0880*/  IMAD.WIDE R12, R19, 0x4, R12 ;  /* 0x00000004130c7825 */ /* 0x000fe400078e020c */
[----:B------:R-:W2:Y:S02]  /*0890*/  LDG.E.EF R15, desc[UR8][R14.64] ;  /* 0x000000080e0f7981 */ /* 0x000ea4000c0e1900 */
[----:B------:R-:W-:Y:S02]  /*08a0*/  IMAD.WIDE R18, R2, 0x4, R12 ;  /* 0x0000000402127825 */ /* 0x000fe400078e020c */
[----:B------:R-:W2:Y:S04]  /*08b0*/  LDG.E.EF R0, desc[UR8][R12.64] ;  /* 0x000000080c007981 */ /* 0x000ea8000c0e1900 */
[----:B------:R-:W3:Y:S01]  /*08c0*/  LDG.E.EF R19, desc[UR8][R18.64] ;  /* 0x0000000812137981 */ /* 0x000ee2000c0e1900 */
[----:B------:R-:W-:-:S02]  /*08d0*/  IADD3 R6, PT, PT, R20, 0x1, RZ ;  /* 0x0000000114067810 */ /* 0x000fc40007ffe0ff */
[----:B------:R-:W-:Y:S02]  /*08e0*/  IADD3 R17, PT, PT, R17, 0x2, RZ ;  /* 0x0000000211117810 */ /* 0x000fe40007ffe0ff */
[----:B------:R-:W-:-:S04]  /*08f0*/  ISETP.NE.AND P0, PT, R6, UR12, PT ;  /* 0x0000000c06007c0c */ /* 0x000fc8000bf05270 */
[----:B------:R-:W-:-:S04]  /*0900*/  SEL R6, R6, RZ, P0 ;  /* 0x000000ff06067207 */ /* 0x000fc80000000000 */
[C---:B------:R-:W-:Y:S02]  /*0910*/  LEA R10, R6.reuse, R3, 0x2 ;  /* 0x00000003060a7211 */ /* 0x040fe400078e10ff */
[----:B------:R-:W-:-:S04]  /*0920*/  IADD3 R6, PT, PT, R6, 0x1, RZ ;  /* 0x0000000106067810 */ /* 0x000fc80007ffe0ff */
[----:B------:R-:W-:Y:S01]  /*0930*/  ISETP.NE.AND P0, PT, R6, UR12, PT ;  /* 0x0000000c06007c0c */ /* 0x000fe2000bf05270 */
[----:B--2---:R-:W-:-:S04]  /*0940*/  FADD R21, R0, -R15 ;  /* 0x8000000f00157221 */ /* 0x004fc80000000000 */
[----:B------:R-:W-:Y:S01]  /*0950*/  FADD R23, -R8, |R21| ;  /* 0x4000001508177221 */ /* 0x000fe20000000100 */
[----:B---3--:R-:W-:Y:S01]  /*0960*/  FADD R25, -R0, R19 ;  /* 0x0000001300197221 */ /* 0x008fe20000000100 */
[----:B------:R-:W-:Y:S01]  /*0970*/  LEA R0, R20, R3, 0x2 ;  /* 0x0000000314007211 */ /* 0x000fe200078e10ff */
[----:B------:R-:W-:Y:S01]  /*0980*/  FADD R21, |R21|, -RZ ;  /* 0x800000ff15157221 */ /* 0x000fe20000000200 */
[----:B------:R-:W-:Y:S01]  /*0990*/  FADD R15, R16, R23 ;  /* 0x00000017100f7221 */ /* 0x000fe20000000000 */
[----:B------:R-:W-:Y:S01]  /*09a0*/  FADD R13, |R25|, -RZ ;  /* 0x800000ff190d7221 */ /* 0x000fe20000000200 */
[----:B------:R-:W-:Y:S02]  /*09b0*/  SEL R20, R6, RZ, P0 ;  /* 0x000000ff06147207 */ /* 0x000fe40000000000 */
[----:B------:R0:W-:Y:S01]  /*09c0*/  STS [R0], R21 ;  /* 0x0000001500007388 */ /* 0x0001e20000000800 */
[----:B------:R-:W-:-:S03]  /*09d0*/  FADD R16, -R16, R15 ;  /* 0x0000000f10107221 */ /* 0x000fc60000000100 */
[----:B------:R0:W-:Y:S01]  /*09e0*/  STS [R10], R13 ;  /* 0x0000000d0a007388 */ /* 0x0001e20000000800 */
[----:B------:R-:W-:-:S04]  /*09f0*/  FADD R16, -R23, R16 ;  /* 0x0000001017107221 */ /* 0x000fc80000000100 */
[----:B------:R-:W-:-:S04]  /*0a00*/  FADD R8, -R16, |R25| ;  /* 0x4000001910087221 */ /* 0x000fc80000000100 */
[----:B------:R-:W-:-:S04]  /*0a10*/  FADD R16, R15, R8 ;  /* 0x000000080f107221 */ /* 0x000fc80000000000 */
[----:B------:R-:W-:-:S04]  /*0a20*/  FADD R15, -R15, R16 ;  /* 0x000000100f0f7221 */ /* 0x000fc80000000100 */
[----:B0-----:R-:W-:-:S07]  /*0a30*/  FADD R8, -R8, R15 ;  /* 0x0000000f08087221 */ /* 0x001fce0000000100 */
.L_x_14:
[----:B------:R-:W-:Y:S05]  /*0a40*/  BSYNC.RECONVERGENT B1 ;  /* 0x0000000000017941 */ /* 0x000fea0003800200 */
.L_x_13:
[----:B------:R-:W-:Y:S05]  /*0a50*/  @P1 BRA `(.L_x_9) ;  /* 0x00000000004c1947 */ /* 0x000fea0003800000 */
[----:B------:R-:W0:Y:S01]  /*0a60*/  LDC.64 R12, c[0x0][0x380] ;  /* 0x0000e000ff0c7b82 */ /* 0x000e220000000a00 */
[----:B------:R-:W-:-:S05]  /*0a70*/  IMAD R15, R17, R2, R11 ;  /* 0x00000002110f7224 */ /* 0x000fca00078e020b */
[C---:B------:R-:W-:Y:S01]  /*0a80*/  IADD3 R17, PT, PT, R15.reuse, R2, RZ ;  /* 0x000000020f117210 */ /* 0x040fe20007ffe0ff */
[----:B0-----:R-:W-:-:S04]  /*0a90*/  IMAD.WIDE R14, R15, 0x4, R12 ;  /* 0x000000040f0e7825 */ /* 0x001fc800078e020c */
[----:B------:R-:W-:Y:S02]  /*0aa0*/  IMAD.WIDE R12, R17, 0x4, R12 ;  /* 0x00000004110c7825 */ /* 0x000fe400078e020c */
[----:B------:R-:W2:Y:S04]  /*0ab0*/  LDG.E.EF R15, desc[UR8][R14.64] ;  /* 0x000000080e0f7981 */ /* 0x000ea8000c0e1900 */
[----:B------:R-:W2:Y:S01]  /*0ac0*/  LDG.E.EF R12, desc[UR8][R12.64] ;  /* 0x000000080c0c7981 */ /* 0x000ea2000c0e1900 */
[C---:B------:R-:W-:Y:S02]  /*0ad0*/  LEA R21, R20.reuse, R3, 0x2 ;  /* 0x0000000314157211 */ /* 0x040fe400078e10ff */
[----:B------:R-:W-:-:S04]  /*0ae0*/  IADD3 R20, PT, PT, R20, 0x1, RZ ;  /* 0x0000000114147810 */ /* 0x000fc80007ffe0ff */
[----:B------:R-:W-:-:S04]  /*0af0*/  ISETP.NE.AND P0, PT, R20, UR12, PT ;  /* 0x0000000c14007c0c */ /* 0x000fc8000bf05270 */
[----:B------:R-:W-:Y:S01]  /*0b00*/  SEL R20, R20, RZ, P0 ;  /* 0x000000ff14147207 */ /* 0x000fe20000000000 */
[----:B--2---:R-:W-:-:S04]  /*0b10*/  FADD R17, R12, -R15 ;  /* 0x8000000f0c117221 */ /* 0x004fc80000000000 */
[----:B------:R-:W-:Y:S01]  /*0b20*/  FADD R0, |R17|, -RZ ;  /* 0x800000ff11007221 */ /* 0x000fe20000000200 */
[----:B------:R-:W-:-:S04]  /*0b30*/  FADD R17, -R8, |R17| ;  /* 0x4000001108117221 */ /* 0x000fc80000000100 */
[----:B------:R0:W-:Y:S01]  /*0b40*/  STS [R21], R0 ;  /* 0x0000000015007388 */ /* 0x0001e20000000800 */
[----:B------:R-:W-:-:S04]  /*0b50*/  FADD R19, R16, R17 ;  /* 0x0000001110137221 */ /* 0x000fc80000000000 */
[----:B------:R-:W-:Y:S01]  /*0b60*/  FADD R8, -R16, R19 ;  /* 0x0000001310087221 */ /* 0x000fe20000000100 */
[----:B------:R-:W-:-:S03]  /*0b70*/  MOV R16, R19 ;  /* 0x0000001300107202 */ /* 0x000fc60000000f00 */
[----:B------:R-:W-:-:S07]  /*0b80*/  FADD R8, -R17, R8 ;  /* 0x0000000811087221 */ /* 0x000fce0000000100 */
.L_x_9:
[----:B------:R-:W-:Y:S05]  /*0b90*/  BSYNC.RECONVERGENT B0 ;  /* 0x0000000000007941 */ /* 0x000fea0003800200 */
.L_x_8:
[----:B------:R-:W1:Y:S01]  /*0ba0*/  LDC.64 R18, c[0x0][0x380] ;  /* 0x0000e000ff127b82 */ /* 0x000e620000000a00 */
[C---:B------:R-:W-:Y:S02]  /*0bb0*/  ISETP.GT.U32.AND P0, PT, R4.reuse, 0x1, PT ;  /* 0x000000010400780c */ /* 0x040fe40003f04070 */
[C---:B------:R-:W-:Y:S02]  /*0bc0*/  IADD3 R10, PT, PT, R4.reuse, -0x1, RZ ;  /* 0xffffffff040a7810 */ /* 0x040fe40007ffe0ff */
[----:B------:R-:W-:-:S03]  /*0bd0*/  IADD3 R13, PT, PT, R4, -0x2, RZ ;  /* 0xfffffffe040d7810 */ /* 0x000fc60007ffe0ff */
[----:B------:R-:W-:Y:S01]  /*0be0*/  IMAD R15, R10, R2, R11 ;  /* 0x000000020a0f7224 */ /* 0x000fe200078e020b */
[----:B------:R-:W-:-:S05]  /*0bf0*/  SEL R13, R13, R10, P0 ;  /* 0x0000000a0d0d7207 */ /* 0x000fca0000000000 */
[----:B------:R-:W-:Y:S02]  /*0c00*/  IMAD R25, R13, R2, R11 ;  /* 0x000000020d197224 */ /* 0x000fe400078e020b */
[----:B-1----:R-:W-:-:S04]  /*0c10*/  IMAD.WIDE R12, R15, 0x4, R18 ;  /* 0x000000040f0c7825 */ /* 0x002fc800078e0212 */
[----:B------:R-:W-:Y:S02]  /*0c20*/  IMAD.WIDE R24, R25, 0x4, R18 ;  /* 0x0000000419187825 */ /* 0x000fe400078e0212 */
[----:B------:R1:W5:Y:S04]  /*0c30*/  LDG.E.EF R13, desc[UR8][R12.64] ;  /* 0x000000080c0d7981 */ /* 0x000368000c0e1900 */
[----:B------:R1:W5:Y:S01]  /*0c40*/  LDG.E.EF R6, desc[UR8][R24.64] ;  /* 0x0000000818067981 */ /* 0x000362000c0e1900 */
[----:B------:R-:W-:Y:S01]  /*0c50*/  FSETP.GT.AND P0, PT, R16, RZ, PT ;  /* 0x000000ff1000720b */ /* 0x000fe20003f04000 */
[----:B------:R-:W-:Y:S01]  /*0c60*/  IMAD R11, R5, R2, R11 ;  /* 0x00000002050b7224 */ /* 0x000fe200078e020b */
[----:B------:R-:W-:Y:S01]  /*0c70*/  BSSY.RECONVERGENT B2, `(.L_x_15) ;  /* 0x0000014000027945 */ /* 0x000fe20003800200 */
[----:B0-----:R-:W-:-:S02]  /*0c80*/  HFMA2 R0, -RZ, RZ, 0, 0 ;  /* 0x00000000ff007431 */ /* 0x001fc400000001ff */
[----:B------:R-:W-:-:S08]  /*0c90*/  IMAD.WIDE R18, R11, 0x4, R18 ;  /* 0x000000040b127825 */ /* 0x000fd000078e0212 */
[----:B-1----:R-:W-:Y:S05]  /*0ca0*/  @!P0 BRA `(.L_x_16) ;  /* 0x0000000000408947 */ /* 0x002fea0003800000 */
[----:B------:R-:W2:Y:S01]  /*0cb0*/  LDG.E.EF R18, desc[UR8][R18.64] ;  /* 0x0000000812127981 */ /* 0x000ea2000c0e1900 */
[----:B------:R-:W0:Y:S01]  /*0cc0*/  MUFU.RCP R17, R16 ;  /* 0x0000001000117308 */ /* 0x000e220000001000 */
[----:B------:R-:W-:Y:S01]  /*0cd0*/  BSSY.RECONVERGENT B3, `(.L_x_16) ;  /* 0x000000d000037945 */ /* 0x000fe20003800200 */
[----:B0-----:R-:W-:-:S04]  /*0ce0*/  FFMA R0, -R16, R17, 1 ;  /* 0x3f80000010007423 */ /* 0x001fc80000000111 */
[----:B------:R-:W-:Y:S01]  /*0cf0*/  FFMA R0, R17, R0, R17 ;  /* 0x0000000011007223 */ /* 0x000fe20000000011 */
[----:B--2--5:R-:W-:-:S04]  /*0d00*/  FADD R11, R13, -R18 ;  /* 0x800000120d0b7221 */ /* 0x024fc80000000000 */
[----:B------:R-:W0:Y:S01]  /*0d10*/  FCHK P0, |R11|, R16 ;  /* 0x000000100b007302 */ /* 0x000e220000000200 */
[----:B------:R-:W-:-:S04]  /*0d20*/  FFMA R17, |R11|, R0, RZ ;  /* 0x000000000b117223 */ /* 0x000fc800000002ff */
[----:B------:R-:W-:-:S04]  /*0d30*/  FFMA R2, -R16, R17, |R11| ;  /* 0x0000001110027223 */ /* 0x000fc8000000050b */
[----:B------:R-:W-:Y:S01]  /*0d40*/  FFMA R0, R0, R2, R17 ;  /* 0x0000000200007223 */ /* 0x000fe20000000011 */
[----:B0-----:R-:W-:Y:S06]  /*0d50*/  @!P0 BRA `(.L_x_17) ;  /* 0x0000000000108947 */ /* 0x001fec0003800000 */
[----:B------:R-:W-:Y:S01]  /*0d60*/  FADD R0, |R11|, -RZ ;  /* 0x800000ff0b007221 */ /* 0x000fe20000000200 */
[----:B------:R-:W-:Y:S02]  /*0d70*/  MOV R28, R16 ;  /* 0x00000010001c7202 */ /* 0x000fe40000000f00 */
[----:B------:R-:W-:-:S07]  /*0d80*/  MOV R2, 0xda0 ;  /* 0x00000da000027802 */ /* 0x000fce0000000f00 */
[----:B------:R-:W-:Y:S05]  /*0d90*/  CALL.REL.NOINC `($__internal_0_$__cuda_sm3x_div_rn_noftz_f32_slowpath) ;  /* 0x0000002800cc7944 */ /* 0x000fea0003c00000 */
.L_x_17:
[----:B------:R-:W-:Y:S05]  /*0da0*/  BSYNC.RECONVERGENT B3 ;  /* 0x0000000000037941 */ /* 0x000fea0003800200 */
.L_x_16:
[----:B------:R-:W-:Y:S05]  /*0db0*/  BSYNC.RECONVERGENT B2 ;  /* 0x0000000000027941 */ /* 0x000fea0003800200 */
.L_x_15:
[----:B------:R-:W0:Y:S01]  /*0dc0*/  LDCU UR4, c[0x0][0x394] ;  /* 0x00007280ff0477ac */ /* 0x000e220008000800 */
[----:B------:R-:W1:Y:S01]  /*0dd0*/  LDC.64 R18, c[0x0][0x3a0] ;  /* 0x0000e800ff127b82 */ /* 0x000e620000000a00 */
[----:B------:R-:W-:Y:S02]  /*0de0*/  HFMA2 R11, -RZ, RZ, 1.791015625, -0.0758056640625 ;  /* 0x3f2aacdaff0b7431 */ /* 0x000fe400000001ff */
[----:B------:R-:W-:Y:S01]  /*0df0*/  FADD.SAT R0, RZ, R0 ;  /* 0x00000000ff007221 */ /* 0x000fe20000002000 */
[----:B-----5:R-:W-:-:S03]  /*0e00*/  FADD R13, R13, -R6 ;  /* 0x800000060d0d7221 */ /* 0x020fc60000000000 */
[----:B------:R-:W-:-:S04]  /*0e10*/  FFMA R0, R0, R11, 0.064499996602535247803 ;  /* 0x3d84189300007423 */ /* 0x000fc8000000000b */
[----:B------:R-:W-:Y:S01]  /*0e20*/  FMUL R11, R0, R0 ;  /* 0x00000000000b7220 */ /* 0x000fe20000400000 */
[----:B0-----:R-:W-:-:S03]  /*0e30*/  ISETP.GE.U32.AND P0, PT, R4, UR4, PT ;  /* 0x0000000404007c0c */ /* 0x001fc6000bf06070 */
[----:B------:R-:W-:Y:S01]  /*0e40*/  FFMA R21, R11, R13, R6 ;  /* 0x0000000d0b157223 */ /* 0x000fe20000000006 */
[----:B-1----:R-:W-:-:S05]  /*0e50*/  IMAD.WIDE R18, R15, 0x4, R18 ;  /* 0x000000040f127825 */ /* 0x002fca00078e0212 */
[----:B------:R0:W-:Y:S04]  /*0e60*/  STG.E desc[UR8][R18.64], R21 ;  /* 0x0000001512007986 */ /* 0x0001e8000c101908 */
[----:B------:R-:W-:Y:S05]  /*0e70*/  @P0 EXIT ;  /* 0x000000000000094d */ /* 0x000fea0003800000 */
[----:B------:R-:W-:Y:S01]  /*0e80*/  IADD3 R0, PT, PT, -R4, UR4, RZ ;  /* 0x0000000404007c10 */ /* 0x000fe2000fffe1ff */
[----:B------:R-:W1:Y:S01]  /*0e90*/  LDCU UR11, c[0x0][0x390] ;  /* 0x00007200ff0b77ac */ /* 0x000e620008000800 */
[----:B------:R-:W-:Y:S02]  /*0ea0*/  BSSY.RECONVERGENT B2, `(.L_x_18) ;  /* 0x0000049000027945 */ /* 0x000fe40003800200 */
[----:B------:R-:W-:-:S13]  /*0eb0*/  LOP3.LUT P0, R11, R0, 0x3, RZ, 0xc0, !PT ;  /* 0x00000003000b7812 */ /* 0x000fda000780c0ff */
[----:B------:R-:W-:Y:S05]  /*0ec0*/  @!P0 BRA `(.L_x_19) ;  /* 0x0000000400188947 */ /* 0x000fea0003800000 */
[----:B------:R-:W2:Y:S01]  /*0ed0*/  LDCU UR4, c[0x0][0x38c] ;  /* 0x00007180ff0477ac */ /* 0x000ea20008000800 */
[----:B------:R-:W3:Y:S01]  /*0ee0*/  LDC R6, c[0x0][0x38c] ;  /* 0x0000e300ff067b82 */ /* 0x000ee20000000800 */
[----:B------:R-:W-:Y:S01]  /*0ef0*/  IMAD R17, R9, UR10, R22 ;  /* 0x0000000a09117c24 */ /* 0x000fe2000f8e0216 */
[----:B------:R-:W-:Y:S01]  /*0f00*/  IADD3 R11, PT, PT, -R11, RZ, RZ ;  /* 0x000000ff0b0b7210 */ /* 0x000fe20007ffe1ff */
[----:B------:R-:W4:Y:S05]  /*0f10*/  LDCU UR5, c[0x0][0x390] ;  /* 0x00007200ff0577ac */ /* 0x000f2a0008000800 */
[----:B------:R-:W1:Y:S08]  /*0f20*/  LDC.64 R32, c[0x0][0x380] ;  /* 0x0000e000ff207b82 */ /* 0x000e700000000a00 */
[----:B0-----:R-:W0:Y:S01]  /*0f30*/  LDC.64 R18, c[0x0][0x3a0] ;  /* 0x0000e800ff127b82 */ /* 0x001e220000000a00 */
[----:B--2---:R-:W-:Y:S01]  /*0f40*/  IADD3 R0, PT, PT, R4, -UR4, RZ ;  /* 0x8000000404007c10 */ /* 0x004fe2000fffe0ff */
[----:B----4-:R-:W-:-:S02]  /*0f50*/  IMAD R10, R10, UR5, R7 ;  /* 0x000000050a0a7c24 */ /* 0x010fc4000f8e0207 */
[--C-:B------:R-:W-:Y:S02]  /*0f60*/  IMAD R13, R4, UR5, R7.reuse ;  /* 0x00000005040d7c24 */ /* 0x100fe4000f8e0207 */
[----:B------:R-:W-:Y:S02]  /*0f70*/  IMAD R0, R0, UR5, R7 ;  /* 0x0000000500007c24 */ /* 0x000fe4000f8e0207 */
[C---:B------:R-:W-:Y:S02]  /*0f80*/  IMAD R15, R17.reuse, UR7, R10 ;  /* 0x00000007110f7c24 */ /* 0x040fe4000f8e020a */
[C---:B------:R-:W-:Y:S02]  /*0f90*/  IMAD R13, R17.reuse, UR7, R13 ;  /* 0x00000007110d7c24 */ /* 0x040fe4000f8e020d */
[----:B------:R-:W-:-:S07]  /*0fa0*/  IMAD R17, R17, UR7, R0 ;  /* 0x0000000711117c24 */ /* 0x000fce000f8e0200 */
.L_x_23:
[----:B-12---:R-:W-:-:S04]  /*0fb0*/  IMAD.WIDE R24, R15, 0x4, R32 ;  /* 0x000000040f187825 */ /* 0x006fc800078e0220 */
[----:B------:R-:W-:Y:S02]  /*0fc0*/  IMAD.WIDE R26, R13, 0x4, R32 ;  /* 0x000000040d1a7825 */ /* 0x000fe400078e0220 */
[----:B------:R-:W2:Y:S04]  /*0fd0*/  LDG.E.EF R25, desc[UR8][R24.64] ;  /* 0x0000000818197981 */ /* 0x000ea8000c0e1900 */
[----:B------:R-:W2:Y:S01]  /*0fe0*/  LDG.E.EF R10, desc[UR8][R26.64] ;  /* 0x000000081a0a7981 */ /* 0x000ea2000c0e1900 */
[----:B------:R-:W-:-:S05]  /*0ff0*/  LEA R31, R20, R3, 0x2 ;  /* 0x00000003141f7211 */ /* 0x000fca00078e10ff */
[----:B------:R-:W1:Y:S01]  /*1000*/  LDS R23, [R31] ;  /* 0x000000001f177984 */ /* 0x000e620000000800 */
[----:B------:R-:W-:Y:S01]  /*1010*/  ISETP.NE.AND P0, PT, R20, UR6, PT ;  /* 0x0000000614007c0c */ /* 0x000fe2000bf05270 */
[----:B------:R-:W-:Y:S01]  /*1020*/  BSSY.RECONVERGENT B3, `(.L_x_20) ;  /* 0x0000021000037945 */ /* 0x000fe20003800200 */
[----:B--2---:R-:W-:-:S04]  /*1030*/  FADD R0, R10, -R25 ;  /* 0x800000190a007221 */ /* 0x004fc80000000000 */
[C---:B-1----:R-:W-:Y:S01]  /*1040*/  FADD R23, |R0|.reuse, -R23 ;  /* 0x8000001700177221 */ /* 0x042fe20000000200 */
[----:B------:R-:W-:-:S03]  /*1050*/  FADD R2, |R0|, -RZ ;  /* 0x800000ff00027221 */ /* 0x000fc60000000200 */
[----:B------:R-:W-:-:S04]  /*1060*/  FADD R29, R23, -R8 ;  /* 0x80000008171d7221 */ /* 0x000fc80000000000 */
[--C-:B------:R-:W-:Y:S01]  /*1070*/  FADD R23, R29, R16.reuse ;  /* 0x000000101d177221 */ /* 0x100fe20000000000 */
[----:B------:R-:W-:Y:S01]  /*1080*/  FSETP.GEU.AND P1, PT, R16, -R29, PT ;  /* 0x8000001d1000720b */ /* 0x000fe20003f2e000 */
[----:B------:R1:W-:Y:S02]  /*1090*/  STS [R31], R2 ;  /* 0x000000021f007388 */ /* 0x0003e40000000800 */
[C---:B------:R-:W-:Y:S01]  /*10a0*/  FADD R8, R23.reuse, -R16 ;  /* 0x8000001017087221 */ /* 0x040fe20000000000 */
[----:B------:R-:W-:Y:S02]  /*10b0*/  FSEL R16, R23, RZ, P1 ;  /* 0x000000ff17107208 */ /* 0x000fe40000800000 */
[----:B---3--:R-:W-:Y:S02]  /*10c0*/  SEL R23, R6, RZ, !P0 ;  /* 0x000000ff06177207 */ /* 0x008fe40004000000 */
[----:B------:R-:W-:Y:S01]  /*10d0*/  FSETP.GT.AND P0, PT, R16, RZ, PT ;  /* 0x000000ff1000720b */ /* 0x000fe20003f04000 */
[----:B------:R-:W-:Y:S01]  /*10e0*/  FADD R8, -R29, R8 ;  /* 0x000000081d087221 */ /* 0x000fe20000000100 */
[----:B------:R-:W-:-:S02]  /*10f0*/  IADD3 R20, PT, PT, R20, 0x1, -R23 ;  /* 0x0000000114147810 */ /* 0x000fc40007ffe817 */
[----:B------:R-:W-:-:S09]  /*1100*/  MOV R0, RZ ;  /* 0x000000ff00007202 */ /* 0x000fd20000000f00 */
[----:B-1----:R-:W-:Y:S05]  /*1110*/  @!P0 BRA `(.L_x_21) ;  /* 0x0000000000448947 */ /* 0x002fea0003800000 */
[----:B------:R-:W-:-:S06]  /*1120*/  IMAD.WIDE R24, R17, 0x4, R32 ;  /* 0x0000000411187825 */ /* 0x000fcc00078e0220 */
[----:B------:R-:W2:Y:S01]  /*1130*/  LDG.E.EF R25, desc[UR8][R24.64] ;  /* 0x0000000818197981 */ /* 0x000ea2000c0e1900 */
[----:B------:R-:W1:Y:S01]  /*1140*/  MUFU.RCP R23, R16 ;  /* 0x0000001000177308 */ /* 0x000e620000001000 */
[----:B------:R-:W-:Y:S01]  /*1150*/  BSSY.RECONVERGENT B4, `(.L_x_21) ;  /* 0x000000d000047945 */ /* 0x000fe20003800200 */
[----:B-1----:R-:W-:-:S04]  /*1160*/  FFMA R0, -R16, R23, 1 ;  /* 0x3f80000010007423 */ /* 0x002fc80000000117 */
[----:B------:R-:W-:Y:S01]  /*1170*/  FFMA R0, R23, R0, R23 ;  /* 0x0000000017007223 */ /* 0x000fe20000000017 */
[----:B--2---:R-:W-:-:S04]  /*1180*/  FADD R27, R10, -R25 ;  /* 0x800000190a1b7221 */ /* 0x004fc80000000000 */
[----:B------:R-:W1:Y:S01]  /*1190*/  FCHK P0, |R27|, R16 ;  /* 0x000000101b007302 */ /* 0x000e620000000200 */
[----:B------:R-:W-:-:S04]  /*11a0*/  FFMA R23, R0, |R27|, RZ ;  /* 0x4000001b00177223 */ /* 0x000fc800000000ff */
[----:B------:R-:W-:-:S04]  /*11b0*/  FFMA R2, -R16, R23, |R27| ;  /* 0x0000001710027223 */ /* 0x000fc8000000051b */
[----:B------:R-:W-:Y:S01]  /*11c0*/  FFMA R0, R0, R2, R23 ;  /* 0x0000000200007223 */ /* 0x000fe20000000017 */
[----:B-1----:R-:W-:Y:S06]  /*11d0*/  @!P0 BRA `(.L_x_22) ;  /* 0x0000000000108947 */ /* 0x002fec0003800000 */
[----:B------:R-:W-:Y:S01]  /*11e0*/  FADD R0, |R27|, -RZ ;  /* 0x800000ff1b007221 */ /* 0x000fe20000000200 */
[----:B------:R-:W-:Y:S02]  /*11f0*/  MOV R28, R16 ;  /* 0x00000010001c7202 */ /* 0x000fe40000000f00 */
[----:B------:R-:W-:-:S07]  /*1200*/  MOV R2, 0x1220 ;  /* 0x0000122000027802 */ /* 0x000fce0000000f00 */
[----:B0-----:R-:W-:Y:S05]  /*1210*/  CALL.REL.NOINC `($__internal_0_$__cuda_sm3x_div_rn_noftz_f32_slowpath) ;  /* 0x0000002400ac7944 */ /* 0x001fea0003c00000 */
.L_x_22:
[----:B------:R-:W-:Y:S05]  /*1220*/  BSYNC.RECONVERGENT B4 ;  /* 0x0000000000047941 */ /* 0x000fea0003800200 */
.L_x_21:
[----:B------:R-:W-:Y:S05]  /*1230*/  BSYNC.RECONVERGENT B3 ;  /* 0x0000000000037941 */ /* 0x000fea0003800200 */
.L_x_20:
[----:B------:R-:W-:Y:S02]  /*1240*/  HFMA2 R23, -RZ, RZ, 1.791015625, -0.0758056640625 ;  /* 0x3f2aacdaff177431 */ /* 0x000fe400000001ff */
[----:B------:R-:W-:Y:S01]  /*1250*/  FADD.SAT R0, RZ, R0 ;  /* 0x00000000ff007221 */ /* 0x000fe20000002000 */
[----:B------:R-:W-:Y:S01]  /*1260*/  FADD R10, R10, -R21 ;  /* 0x800000150a0a7221 */ /* 0x000fe20000000000 */
[----:B0-----:R-:W-:Y:S01]  /*1270*/  IMAD.WIDE R24, R13, 0x4, R18 ;  /* 0x000000040d187825 */ /* 0x001fe200078e0212 */
[----:B------:R-:W-:Y:S02]  /*1280*/  IADD3 R11, PT, PT, R11, 0x1, RZ ;  /* 0x000000010b0b7810 */ /* 0x000fe40007ffe0ff */
[----:B------:R-:W-:Y:S02]  /*1290*/  IADD3 R4, PT, PT, R4, 0x1, RZ ;  /* 0x0000000104047810 */ /* 0x000fe40007ffe0ff */
[----:B------:R-:W-:Y:S01]  /*12a0*/  ISETP.NE.AND P0, PT, R11, RZ, PT ;  /* 0x000000ff0b00720c */ /* 0x000fe20003f05270 */
[----:B------:R-:W-:Y:S01]  /*12b0*/  FFMA R0, R0, R23, 0.064499996602535247803 ;  /* 0x3d84189300007423 */ /* 0x000fe20000000017 */
[----:B------:R-:W-:-:S02]  /*12c0*/  IADD3 R17, PT, PT, R17, UR11, RZ ;  /* 0x0000000b11117c10 */ /* 0x000fc4000fffe0ff */
[----:B------:R-:W-:Y:S01]  /*12d0*/  IADD3 R15, PT, PT, R15, UR11, RZ ;  /* 0x0000000b0f0f7c10 */ /* 0x000fe2000fffe0ff */
[----:B------:R-:W-:Y:S01]  /*12e0*/  FMUL R0, R0, R0 ;  /* 0x0000000000007220 */ /* 0x000fe20000400000 */
[----:B------:R-:W-:-:S03]  /*12f0*/  IADD3 R13, PT, PT, R13, UR11, RZ ;  /* 0x0000000b0d0d7c10 */ /* 0x000fc6000fffe0ff */
[----:B------:R-:W-:-:S05]  /*1300*/  FFMA R21, R0, R10, R21 ;  /* 0x0000000a00157223 */ /* 0x000fca0000000015 */
[----:B------:R2:W-:Y:S01]  /*1310*/  STG.E desc[UR8][R24.64], R21 ;  /* 0x0000001518007986 */ /* 0x0005e2000c101908 */
[----:B------:R-:W-:Y:S05]  /*1320*/  @P0 BRA `(.L_x_23) ;  /* 0xfffffffc00200947 */ /* 0x000fea000383ffff */
.L_x_19:
[----:B-1----:R-:W-:Y:S05]  /*1330*/  BSYNC.RECONVERGENT B2 ;  /* 0x0000000000027941 */ /* 0x002fea0003800200 */
.L_x_18:
[----:B------:R-:W1:Y:S01]  /*1340*/  LDC R0, c[0x0][0x394] ;  /* 0x0000e500ff007b82 */ /* 0x000e620000000800 */
[----:B------:R-:W1:Y:S02]  /*1350*/  LDCU UR4, c[0x0][0x388] ;  /* 0x00007100ff0477ac */ /* 0x000e640008000800 */
[----:B-1----:R-:W-:-:S04]  /*1360*/  IADD3 R5, PT, PT, R5, UR4, -R0 ;  /* 0x0000000405057c10 */ /* 0x002fc8000fffe800 */
[----:B------:R-:W-:-:S13]  /*1370*/  ISETP.GT.U32.AND P0, PT, R5, -0x4, PT ;  /* 0xfffffffc0500780c */ /* 0x000fda0003f04070 */
[----:B------:R-:W-:Y:S05]  /*1380*/  @P0 EXIT ;  /* 0x000000000000094d */ /* 0x000fea0003800000 */
[----:B------:R-:W1:Y:S01]  /*1390*/  LDC R15, c[0x0][0x390] ;  /* 0x0000e400ff0f7b82 */ /* 0x000e620000000800 */
[----:B------:R-:W3:Y:S01]  /*13a0*/  LDCU UR4, c[0x0][0x38c] ;  /* 0x00007180ff0477ac */ /* 0x000ee20008000800 */
[----:B------:R-:W-:Y:S01]  /*13b0*/  IMAD R22, R9, UR10, R22 ;  /* 0x0000000a09167c24 */ /* 0x000fe2000f8e0216 */
[----:B------:R-:W-:-:S03]  /*13c0*/  IADD3 R9, PT, PT, R4, -0x1, RZ ;  /* 0xffffffff04097810 */ /* 0x000fc60007ffe0ff */
[----:B------:R-:W-:Y:S02]  /*13d0*/  IMAD R22, R22, UR7, R7 ;  /* 0x0000000716167c24 */ /* 0x000fe4000f8e0207 */
[----:B------:R-:W4:Y:S08]  /*13e0*/  LDC R5, c[0x0][0x390] ;  /* 0x0000e400ff057b82 */ /* 0x000f300000000800 */
[----:B------:R-:W2:Y:S01]  /*13f0*/  LDC R6, c[0x0][0x38c] ;  /* 0x0000e300ff067b82 */ /* 0x000ea20000000800 */
[----:B---3--:R-:W-:-:S04]  /*1400*/  IADD3 R0, PT, PT, R4, -UR4, RZ ;  /* 0x8000000404007c10 */ /* 0x008fc8000fffe0ff */
[----:B------:R-:W-:-:S03]  /*1410*/  IADD3 R11, PT, PT, R0, 0x2, RZ ;  /* 0x00000002000b7810 */ /* 0x000fc60007ffe0ff */
[----:B0-----:R-:W0:Y:S01]  /*1420*/  LDC.64 R18, c[0x0][0x380] ;  /* 0x0000e000ff127b82 */ /* 0x001e220000000a00 */
[C---:B------:R-:W-:Y:S01]  /*1430*/  IADD3 R13, PT, PT, R0.reuse, 0x3, RZ ;  /* 0x00000003000d7810 */ /* 0x040fe20007ffe0ff */
[CC--:B-1----:R-:W-:Y:S02]  /*1440*/  IMAD R17, R0.reuse, R15.reuse, R15 ;  /* 0x0000000f00117224 */ /* 0x0c2fe400078e020f */
[--C-:B------:R-:W-:Y:S02]  /*1450*/  IMAD R7, R0, R15, R22.reuse ;  /* 0x0000000f00077224 */ /* 0x100fe400078e0216 */
[--C-:B------:R-:W-:Y:S01]  /*1460*/  IMAD R9, R15, R9, R22.reuse ;  /* 0x000000090f097224 */ /* 0x100fe200078e0216 */
[----:B------:R-:W-:Y:S01]  /*1470*/  IADD3 R17, PT, PT, R22, R17, RZ ;  /* 0x0000001116117210 */ /* 0x000fe20007ffe0ff */
[-CC-:B------:R-:W-:Y:S02]  /*1480*/  IMAD R11, R11, R15.reuse, R22.reuse ;  /* 0x0000000f0b0b7224 */ /* 0x180fe400078e0216 */
[----:B------:R-:W-:-:S02]  /*1490*/  IMAD R13, R13, R15, R22 ;  /* 0x0000000f0d0d7224 */ /* 0x000fc400078e0216 */
[----:B----4-:R-:W-:-:S07]  /*14a0*/  IMAD R15, R4, R15, R22 ;  /* 0x0000000f040f7224 */ /* 0x010fce00078e0216 */
.L_x_37:
[----:B01----:R-:W-:-:S04]  /*14b0*/  IMAD.WIDE R22, R9, 0x4, R18 ;  /* 0x0000000409167825 */ /* 0x003fc800078e0212 */
[----:B------:R-:W-:Y:S02]  /*14c0*/  IMAD.WIDE R32, R15, 0x4, R18 ;  /* 0x000000040f207825 */ /* 0x000fe400078e0212 */
[----:B------:R-:W3:Y:S04]  /*14d0*/  LDG.E.EF R23, desc[UR8][R22.64] ;  /* 0x0000000816177981 */ /* 0x000ee8000c0e1900 */
[----:B------:R-:W3:Y:S01]  /*14e0*/  LDG.E.EF R10, desc[UR8][R32.64] ;  /* 0x00000008200a7981 */ /* 0x000ee2000c0e1900 */
[C---:B------:R-:W-:Y:S01]  /*14f0*/  LEA R29, R20.reuse, R3, 0x2 ;  /* 0x00000003141d7211 */ /* 0x040fe200078e10ff */
[----:B------:R-:W-:Y:S01]  /*1500*/  BSSY.RECONVERGENT B2, `(.L_x_24) ;  /* 0x0000024000027945 */ /* 0x000fe20003800200 */
[----:B------:R-:W-:-:S03]  /*1510*/  ISETP.NE.AND P1, PT, R20, UR6, PT ;  /* 0x0000000614007c0c */ /* 0x000fc6000bf25270 */
[----:B--2---:R-:W0:Y:S01]  /*1520*/  LDS R25, [R29] ;  /* 0x000000001d197984 */ /* 0x004e220000000800 */
[----:B---3--:R-:W-:Y:S01]  /*1530*/  FADD R0, R10, -R23 ;  /* 0x800000170a007221 */ /* 0x008fe20000000000 */
[----:B------:R-:W-:-:S03]  /*1540*/  SEL R23, R6, RZ, !P1 ;  /* 0x000000ff06177207 */ /* 0x000fc60004800000 */
[C---:B0-----:R-:W-:Y:S01]  /*1550*/  FADD R25, |R0|.reuse, -R25 ;  /* 0x8000001900197221 */ /* 0x041fe20000000200 */
[----:B------:R-:W-:Y:S01]  /*1560*/  FADD R2, |R0|, -RZ ;  /* 0x800000ff00027221 */ /* 0x000fe20000000200 */
[----:B------:R-:W-:Y:S02]  /*1570*/  MOV R0, RZ ;  /* 0x000000ff00007202 */ /* 0x000fe40000000f00 */
[----:B------:R-:W-:Y:S02]  /*1580*/  FADD R25, R25, -R8 ;  /* 0x8000000819197221 */ /* 0x000fe40000000000 */
[----:B------:R0:W-:Y:S02]  /*1590*/  STS [R29], R2 ;  /* 0x000000021d007388 */ /* 0x0001e40000000800 */
[----:B------:R-:W-:Y:S01]  /*15a0*/  FADD R27, R25, R16 ;  /* 0x00000010191b7221 */ /* 0x000fe20000000000 */
[----:B------:R-:W-:-:S03]  /*15b0*/  FSETP.GEU.AND P0, PT, R16, -R25, PT ;  /* 0x800000191000720b */ /* 0x000fc60003f0e000 */
[C---:B------:R-:W-:Y:S01]  /*15c0*/  FADD R30, R27.reuse, -R16 ;  /* 0x800000101b1e7221 */ /* 0x040fe20000000000 */
[----:B------:R-:W-:Y:S02]  /*15d0*/  FSEL R24, R27, RZ, P0 ;  /* 0x000000ff1b187208 */ /* 0x000fe40000000000 */
[----:B------:R-:W-:Y:S01]  /*15e0*/  IADD3 R16, PT, PT, -R23, R20, RZ ;  /* 0x0000001417107210 */ /* 0x000fe20007ffe1ff */
[----:B------:R-:W-:Y:S01]  /*15f0*/  FADD R30, -R25, R30 ;  /* 0x0000001e191e7221 */ /* 0x000fe20000000100 */
[----:B------:R-:W-:Y:S02]  /*1600*/  FSETP.GT.AND P0, PT, R24, RZ, PT ;  /* 0x000000ff1800720b */ /* 0x000fe40003f04000 */
[----:B------:R-:W-:-:S11]  /*1610*/  IADD3 R8, PT, PT, R16, 0x1, RZ ;  /* 0x0000000110087810 */ /* 0x000fd60007ffe0ff */
[----:B0-----:R-:W-:Y:S05]  /*1620*/  @!P0 BRA `(.L_x_25) ;  /* 0x0000000000448947 */ /* 0x001fea0003800000 */
[----:B------:R-:W-:-:S06]  /*1630*/  IMAD.WIDE R22, R7, 0x4, R18 ;  /* 0x0000000407167825 */ /* 0x000fcc00078e0212 */
[----:B------:R-:W2:Y:S01]  /*1640*/  LDG.E.EF R23, desc[UR8][R22.64] ;  /* 0x0000000816177981 */ /* 0x000ea2000c0e1900 */
[----:B------:R-:W0:Y:S01]  /*1650*/  MUFU.RCP R27, R24 ;  /* 0x00000018001b7308 */ /* 0x000e220000001000 */
[----:B------:R-:W-:Y:S01]  /*1660*/  BSSY.RECONVERGENT B3, `(.L_x_25) ;  /* 0x000000d000037945 */ /* 0x000fe20003800200 */
[----:B0-----:R-:W-:-:S04]  /*1670*/  FFMA R0, -R24, R27, 1 ;  /* 0x3f80000018007423 */ /* 0x001fc8000000011b */
[----:B------:R-:W-:Y:S01]  /*1680*/  FFMA R0, R27, R0, R27 ;  /* 0x000000001b007223 */ /* 0x000fe2000000001b */
[----:B--2---:R-:W-:-:S04]  /*1690*/  FADD R25, R10, -R23 ;  /* 0x800000170a197221 */ /* 0x004fc80000000000 */
        /* <DEDUP_REMOVED lines=9> */
.L_x_26:
[----:B------:R-:W-:Y:S05]  /*1730*/  BSYNC.RECONVERGENT B3 ;  /* 0x0000000000037941 */ /* 0x000fea0003800200 */
.L_x_25:
[----:B------:R-:W-:Y:S05]  /*1740*/  BSYNC.RECONVERGENT B2 ;  /* 0x0000000000027941 */ /* 0x000fea0003800200 */
.L_x_24:
[----:B------:R-:W0:Y:S01]  /*1750*/  LDC.64 R22, c[0x0][0x3a0] ;  /* 0x0000e800ff167b82 */ /* 0x000e220000000a00 */
[----:B------:R-:W-:Y:S02]  /*1760*/  HFMA2 R25, -RZ, RZ, 1.791015625, -0.0758056640625 ;  /* 0x3f2aacdaff197431 */ /* 0x000fe400000001ff */
[----:B------:R-:W-:Y:S01]  /*1770*/  FADD.SAT R0, RZ, R0 ;  /* 0x00000000ff007221 */ /* 0x000fe20000002000 */
[----:B------:R-:W-:-:S03]  /*1780*/  FADD R2, R10, -R21 ;  /* 0x800000150a027221 */ /* 0x000fc60000000000 */
[----:B------:R-:W-:-:S04]  /*1790*/  FFMA R0, R0, R25, 0.064499996602535247803 ;  /* 0x3d84189300007423 */ /* 0x000fc80000000019 */
[----:B------:R-:W-:-:S04]  /*17a0*/  FMUL R10, R0, R0 ;  /* 0x00000000000a7220 */ /* 0x000fc80000400000 */
[----:B------:R-:W-:Y:S01]  /*17b0*/  FFMA R10, R10, R2, R21 ;  /* 0x000000020a0a7223 */ /* 0x000fe20000000015 */
[----:B------:R-:W-:-:S04]  /*17c0*/  IMAD.WIDE R20, R5, 0x4, R32 ;  /* 0x0000000405147825 */ /* 0x000fc800078e0220 */
[----:B0-----:R-:W-:-:S05]  /*17d0*/  IMAD.WIDE R26, R15, 0x4, R22 ;  /* 0x000000040f1a7825 */ /* 0x001fca00078e0216 */
[----:B------:R-:W-:Y:S04]  /*17e0*/  STG.E desc[UR8][R26.64], R10 ;  /* 0x0000000a1a007986 */ /* 0x000fe8000c101908 */
[----:B------:R-:W2:Y:S04]  /*17f0*/  LDG.E.EF R32, desc[UR8][R32.64] ;  /* 0x0000000820207981 */ /* 0x000ea8000c0e1900 */
[----:B------:R-:W2:Y:S01]  /*1800*/  LDG.E.EF R29, desc[UR8][R20.64] ;  /* 0x00000008141d7981 */ /* 0x000ea2000c0e1900 */
[----:B------:R-:W-:Y:S01]  /*1810*/  LEA R2, R16, R3, 0x2 ;  /* 0x0000000310027211 */ /* 0x000fe200078e10ff */
[----:B------:R-:W-:Y:S04]  /*1820*/  BSSY.RECONVERGENT B2, `(.L_x_27) ;  /* 0x0000020000027945 */ /* 0x000fe80003800200 */
[----:B------:R-:W0:Y:S01]  /*1830*/  LDS R25, [R2+0x4] ;  /* 0x0000040002197984 */ /* 0x000e220000000800 */
[----:B--2---:R-:W-:-:S04]  /*1840*/  FADD R0, R29, -R32 ;  /* 0x800000201d007221 */ /* 0x004fc80000000000 */
[C---:B0-----:R-:W-:Y:S01]  /*1850*/  FADD R25, |R0|.reuse, -R25 ;  /* 0x8000001900197221 */ /* 0x041fe20000000200 */
[----:B------:R-:W-:Y:S01]  /*1860*/  FADD R35, |R0|, -RZ ;  /* 0x800000ff00237221 */ /* 0x000fe20000000200 */
[----:B------:R-:W-:Y:S02]  /*1870*/  MOV R0, RZ ;  /* 0x000000ff00007202 */ /* 0x000fe40000000f00 */
[----:B------:R-:W-:Y:S02]  /*1880*/  FADD R25, -R30, R25 ;  /* 0x000000191e197221 */ /* 0x000fe40000000100 */
[----:B------:R0:W-:Y:S02]  /*1890*/  STS [R2+0x4], R35 ;  /* 0x0000042302007388 */ /* 0x0001e40000000800 */
[C---:B------:R-:W-:Y:S01]  /*18a0*/  FADD R31, R24.reuse, R25 ;  /* 0x00000019181f7221 */ /* 0x040fe20000000000 */
[----:B------:R-:W-:-:S03]  /*18b0*/  FSETP.GEU.AND P0, PT, R24, -R25, PT ;  /* 0x800000191800720b */ /* 0x000fc60003f0e000 */
[----:B------:R-:W-:Y:S01]  /*18c0*/  FADD R24, -R24, R31 ;  /* 0x0000001f18187221 */ /* 0x000fe20000000100 */
[----:B------:R-:W-:-:S03]  /*18d0*/  FSEL R16, R31, RZ, P0 ;  /* 0x000000ff1f107208 */ /* 0x000fc60000000000 */
[----:B------:R-:W-:Y:S01]  /*18e0*/  FADD R24, -R25, R24 ;  /* 0x0000001819187221 */ /* 0x000fe20000000100 */
[----:B------:R-:W-:-:S13]  /*18f0*/  FSETP.GT.AND P0, PT, R16, RZ, PT ;  /* 0x000000ff1000720b */ /* 0x000fda0003f04000 */
        /* <DEDUP_REMOVED lines=17> */
.L_x_29:
[----:B------:R-:W-:Y:S05]  /*1a10*/  BSYNC.RECONVERGENT B3 ;  /* 0x0000000000037941 */ /* 0x000fea0003800200 */
.L_x_28:
[----:B------:R-:W-:Y:S05]  /*1a20*/  BSYNC.RECONVERGENT B2 ;  /* 0x0000000000027941 */ /* 0x000fea0003800200 */
.L_x_27:
[----:B------:R-:W-:Y:S02]  /*1a30*/  HFMA2 R25, -RZ, RZ, 1.791015625, -0.0758056640625 ;  /* 0x3f2aacdaff197431 */ /* 0x000fe400000001ff */
[----:B------:R-:W-:Y:S01]  /*1a40*/  FADD.SAT R0, RZ, R0 ;  /* 0x00000000ff007221 */ /* 0x000fe20000002000 */
[----:B------:R-:W-:-:S04]  /*1a50*/  IMAD.WIDE R22, R15, 0x4, R22 ;  /* 0x000000040f167825 */ /* 0x000fc800078e0216 */
[----:B------:R-:W-:Y:S01]  /*1a60*/  FADD R2, -R10, R29 ;  /* 0x0000001d0a027221 */ /* 0x000fe20000000100 */
[----:B------:R-:W-:-:S04]  /*1a70*/  IMAD.WIDE R32, R5, 0x4, R20 ;  /* 0x0000000405207825 */ /* 0x000fc800078e0214 */
[----:B------:R-:W-:Y:S01]  /*1a80*/  FFMA R0, R0, R25, 0.064499996602535247803 ;  /* 0x3d84189300007423 */ /* 0x000fe20000000019 */
[----:B------:R-:W-:-:S04]  /*1a90*/  IMAD.WIDE R22, R5, 0x4, R22 ;  /* 0x0000000405167825 */ /* 0x000fc800078e0216 */
[----:B------:R-:W-:-:S04]  /*1aa0*/  FMUL R29, R0, R0 ;  /* 0x00000000001d7220 */ /* 0x000fc80000400000 */
[----:B------:R-:W-:-:S05]  /*1ab0*/  FFMA R29, R29, R2, R10 ;  /* 0x000000021d1d7223 */ /* 0x000fca000000000a */
[----:B------:R-:W-:Y:S04]  /*1ac0*/  STG.E desc[UR8][R22.64], R29 ;  /* 0x0000001d16007986 */ /* 0x000fe8000c101908 */
[----:B------:R0:W2:Y:S04]  /*1ad0*/  LDG.E.EF R21, desc[UR8][R20.64] ;  /* 0x0000000814157981 */ /* 0x0000a8000c0e1900 */
[----:B------:R-:W2:Y:S01]  /*1ae0*/  LDG.E.EF R10, desc[UR8][R32.64] ;  /* 0x00000008200a7981 */ /* 0x000ea2000c0e1900 */
[----:B------:R-:W-:Y:S01]  /*1af0*/  ISETP.NE.AND P0, PT, R8, UR6, PT ;  /* 0x0000000608007c0c */ /* 0x000fe2000bf05270 */
[----:B------:R-:W-:Y:S03]  /*1b00*/  BSSY.RECONVERGENT B2, `(.L_x_30) ;  /* 0x0000025000027945 */ /* 0x000fe60003800200 */
[----:B------:R-:W-:-:S04]  /*1b10*/  SEL R25, R6, RZ, !P0 ;  /* 0x000000ff06197207 */ /* 0x000fc80004000000 */
[----:B------:R-:W-:-:S04]  /*1b20*/  IADD3 R0, PT, PT, R8, -R25, RZ ;  /* 0x8000001908007210 */ /* 0x000fc80007ffe0ff */
[C---:B------:R-:W-:Y:S02]  /*1b30*/  LEA R12, R0.reuse, R3, 0x2 ;  /* 0x00000003000c7211 */ /* 0x040fe400078e10ff */
[----:B0-----:R-:W-:-:S03]  /*1b40*/  IADD3 R20, PT, PT, R0, 0x1, RZ ;  /* 0x0000000100147810 */ /* 0x001fc60007ffe0ff */
        /* <DEDUP_REMOVED lines=14> */
[----:B------:R-:W-:-:S05]  /*1c30*/  IMAD.WIDE R24, R11, 0x4, R18 ;  /* 0x000000040b187825 */ /* 0x000fca00078e0212 */
        /* <DEDUP_REMOVED lines=15> */
.L_x_33:
[----:B------:R-:W-:Y:S05]  /*1d30*/  BSYNC.RECONVERGENT B3 ;  /* 0x0000000000037941 */ /* 0x000fea0003800200 */
.L_x_32:
[----:B------:R-:W-:-:S07]  /*1d40*/  MOV R2, R0 ;  /* 0x0000000000027202 */ /* 0x000fce0000000f00 */
.L_x_31:
[----:B------:R-:W-:Y:S05]  /*1d50*/  BSYNC.RECONVERGENT B2 ;  /* 0x0000000000027941 */ /* 0x000fea0003800200 */
.L_x_30:
[----:B------:R-:W-:Y:S02]  /*1d60*/  HFMA2 R21, -RZ, RZ, 1.791015625, -0.0758056640625 ;  /* 0x3f2aacdaff157431 */ /* 0x000fe400000001ff */
[----:B------:R-:W-:Y:S01]  /*1d70*/  FADD.SAT R2, RZ, R2 ;  /* 0x00000002ff027221 */ /* 0x000fe20000002000 */
[----:B------:R-:W-:-:S04]  /*1d80*/  IMAD.WIDE R22, R5, 0x4, R22 ;  /* 0x0000000405167825 */ /* 0x000fc800078e0216 */
[----:B------:R-:W-:-:S04]  /*1d90*/  IMAD.WIDE R24, R5, 0x4, R32 ;  /* 0x0000000405187825 */ /* 0x000fc800078e0220 */
[----:B------:R-:W-:Y:S01]  /*1da0*/  FFMA R2, R2, R21, 0.064499996602535247803 ;  /* 0x3d84189302027423 */ /* 0x000fe20000000015 */
[----:B------:R-:W-:-:S03]  /*1db0*/  FADD R21, -R29, R10 ;  /* 0x0000000a1d157221 */ /* 0x000fc60000000100 */
[----:B------:R-:W-:-:S04]  /*1dc0*/  FMUL R2, R2, R2 ;  /* 0x0000000202027220 */ /* 0x000fc80000400000 */
[----:B------:R-:W-:-:S05]  /*1dd0*/  FFMA R21, R2, R21, R29 ;  /* 0x0000001502157223 */ /* 0x000fca000000001d */
[----:B------:R-:W-:Y:S04]  /*1de0*/  STG.E desc[UR8][R22.64], R21 ;  /* 0x0000001516007986 */ /* 0x000fe8000c101908 */
[----:B------:R-:W2:Y:S04]  /*1df0*/  LDG.E.EF R10, desc[UR8][R24.64] ;  /* 0x00000008180a7981 */ /* 0x000ea8000c0e1900 */
[----:B------:R-:W2:Y:S01]  /*1e00*/  LDG.E.EF R33, desc[UR8][R32.64] ;  /* 0x0000000820217981 */ /* 0x000ea2000c0e1900 */
[----:B------:R-:W-:Y:S01]  /*1e10*/  ISETP.NE.AND P0, PT, R20, UR6, PT ;  /* 0x0000000614007c0c */ /* 0x000fe2000bf05270 */
[----:B------:R-:W-:Y:S03]  /*1e20*/  BSSY.RECONVERGENT B2, `(.L_x_34) ;  /* 0x0000024000027945 */ /* 0x000fe60003800200 */
[----:B------:R-:W-:-:S04]  /*1e30*/  SEL R27, R6, RZ, !P0 ;  /* 0x000000ff061b7207 */ /* 0x000fc80004000000 */
[----:B------:R-:W-:-:S04]  /*1e40*/  IADD3 R20, PT, PT, R20, -R27, RZ ;  /* 0x8000001b14147210 */ /* 0x000fc80007ffe0ff */
[C---:B------:R-:W-:Y:S02]  /*1e50*/  LEA R2, R20.reuse, R3, 0x2 ;  /* 0x0000000314027211 */ /* 0x040fe400078e10ff */
[----:B------:R-:W-:-:S03]  /*1e60*/  IADD3 R20, PT, PT, R20, 0x1, RZ ;  /* 0x0000000114147810 */ /* 0x000fc60007ffe0ff */
        /* <DEDUP_REMOVED lines=22> */
[----:B------:R-:W-:-:S04]  /*1fd0*/  FFMA R27, R0, |R29|, RZ ;  /* 0x4000001d001b7223 */ /* 0x000fc800000000ff */
[----:B------:R-:W-:-:S04]  /*1fe0*/  FFMA R2, -R16, R27, |R29| ;  /* 0x0000001b10027223 */ /* 0x000fc8000000051d */
[----:B------:R-:W-:Y:S01]  /*1ff0*/  FFMA R0, R0, R2, R27 ;  /* 0x0000000200007223 */ /* 0x000fe2000000001b */
[----:B0-----:R-:W-:Y:S06]  /*2000*/  @!P0 BRA `(.L_x_36) ;  /* 0x0000000000108947 */ /* 0x001fec0003800000 */
[----:B------:R-:W-:Y:S01]  /*2010*/  FADD R0, |R29|, -RZ ;  /* 0x800000ff1d007221 */ /* 0x000fe20000000200 */
[----:B------:R-:W-:Y:S02]  /*2020*/  MOV R28, R16 ;  /* 0x00000010001c7202 */ /* 0x000fe40000000f00 */
[----:B------:R-:W-:-:S07]  /*2030*/  MOV R2, 0x2050 ;  /* 0x0000205000027802 */ /* 0x000fce0000000f00 */
[----:B------:R-:W-:Y:S05]  /*2040*/  CALL.REL.NOINC `($__internal_0_$__cuda_sm3x_div_rn_noftz_f32_slowpath) ;  /* 0x0000001800207944 */ /* 0x000fea0003c00000 */
.L_x_36:
[----:B------:R-:W-:Y:S05]  /*2050*/  BSYNC.RECONVERGENT B3 ;  /* 0x0000000000037941 */ /* 0x000fea0003800200 */
.L_x_35:
[----:B------:R-:W-:Y:S05]  /*2060*/  BSYNC.RECONVERGENT B2 ;  /* 0x0000000000027941 */ /* 0x000fea0003800200 */
.L_x_34:
[----:B------:R-:W0:Y:S01]  /*2070*/  LDC.64 R24, c[0x0][0x390] ;  /* 0x0000e400ff187b82 */ /* 0x000e220000000a00 */
[----:B------:R-:W-:Y:S02]  /*2080*/  HFMA2 R27, -RZ, RZ, 1.791015625, -0.0758056640625 ;  /* 0x3f2aacdaff1b7431 */ /* 0x000fe400000001ff */
[----:B------:R-:W-:Y:S01]  /*2090*/  FADD.SAT R0, RZ, R0 ;  /* 0x00000000ff007221 */ /* 0x000fe20000002000 */
[----:B------:R-:W-:Y:S01]  /*20a0*/  FADD R10, -R21, R10 ;  /* 0x0000000a150a7221 */ /* 0x000fe20000000100 */
[----:B------:R-:W-:Y:S02]  /*20b0*/  ISETP.NE.AND P0, PT, R20, UR6, PT ;  /* 0x0000000614007c0c */ /* 0x000fe4000bf05270 */
[----:B------:R-:W-:Y:S01]  /*20c0*/  IADD3 R4, PT, PT, R4, 0x4, RZ ;  /* 0x0000000404047810 */ /* 0x000fe20007ffe0ff */
[----:B------:R-:W-:Y:S01]  /*20d0*/  FFMA R0, R0, R27, 0.064499996602535247803 ;  /* 0x3d84189300007423 */ /* 0x000fe2000000001b */
[----:B------:R-:W-:-:S03]  /*20e0*/  SEL R27, R6, RZ, !P0 ;  /* 0x000000ff061b7207 */ /* 0x000fc60004000000 */
[----:B------:R-:W-:Y:S01]  /*20f0*/  FMUL R0, R0, R0 ;  /* 0x0000000000007220 */ /* 0x000fe20000400000 */
[----:B------:R-:W-:-:S03]  /*2100*/  IADD3 R20, PT, PT, R20, 0x1, -R27 ;  /* 0x0000000114147810 */ /* 0x000fc60007ffe81b */
[----:B------:R-:W-:Y:S01]  /*2110*/  FFMA R21, R0, R10, R21 ;  /* 0x0000000a00157223 */ /* 0x000fe20000000015 */
[----:B0-----:R-:W-:Y:S01]  /*2120*/  IMAD.WIDE R22, R24, 0x4, R22 ;  /* 0x0000000418167825 */ /* 0x001fe200078e0216 */
[----:B------:R-:W-:Y:S02]  /*2130*/  ISETP.GE.AND P0, PT, R4, R25, PT ;  /* 0x000000190400720c */ /* 0x000fe40003f06270 */
[C---:B------:R-:W-:Y:S02]  /*2140*/  LEA R17, R24.reuse, R17, 0x2 ;  /* 0x0000001118117211 */ /* 0x040fe400078e10ff */
[----:B------:R1:W-:Y:S01]  /*2150*/  STG.E desc[UR8][R22.64], R21 ;  /* 0x0000001516007986 */ /* 0x0003e2000c101908 */
[C---:B------:R-:W-:Y:S02]  /*2160*/  LEA R11, R24.reuse, R11, 0x2 ;  /* 0x0000000b180b7211 */ /* 0x040fe400078e10ff */
[C---:B------:R-:W-:Y:S02]  /*2170*/  LEA R13, R24.reuse, R13, 0x2 ;  /* 0x0000000d180d7211 */ /* 0x040fe400078e10ff */
[----:B------:R-:W-:-:S02]  /*2180*/  LEA R7, R24, R7, 0x2 ;  /* 0x0000000718077211 */ /* 0x000fc400078e10ff */
[C---:B------:R-:W-:Y:S02]  /*2190*/  LEA R9, R24.reuse, R9, 0x2 ;  /* 0x0000000918097211 */ /* 0x040fe400078e10ff */
[----:B------:R-:W-:Y:S01]  /*21a0*/  LEA R15, R24, R15, 0x2 ;  /* 0x0000000f180f7211 */ /* 0x000fe200078e10ff */
[----:B------:R-:W-:Y:S06]  /*21b0*/  @!P0 BRA `(.L_x_37) ;  /* 0xfffffff000bc8947 */ /* 0x000fec000383ffff */
[----:B------:R-:W-:Y:S05]  /*21c0*/  EXIT ;  /* 0x000000000000794d */ /* 0x000fea0003800000 */
.L_x_7:
[----:B------:R-:W-:Y:S01]  /*21d0*/  VIADDMNMX R13, R6, -UR11, R5, !PT ;  /* 0x8000000b060d7c46 */ /* 0x000fe2000f800105 */
[----:B------:R-:W-:Y:S01]  /*21e0*/  BSSY.RECONVERGENT B0, `(.L_x_38) ;  /* 0x0000073000007945 */ /* 0x000fe20003800200 */
[----:B------:R-:W-:Y:S01]  /*21f0*/  HFMA2 R10, -RZ, RZ, 0, 0 ;  /* 0x00000000ff0a7431 */ /* 0x000fe200000001ff */
[----:B------:R-:W-:Y:S02]  /*2200*/  MOV R18, RZ ;  /* 0x000000ff00127202 */ /* 0x000fe40000000f00 */
[----:B------:R-:W-:-:S13]  /*2210*/  ISETP.GE.U32.AND P0, PT, R13, R6, PT ;  /* 0x000000060d00720c */ /* 0x000fda0003f06070 */
[----:B------:R-:W-:Y:S05]  /*2220*/  @P0 BRA `(.L_x_39) ;  /* 0x0000000400b80947 */ /* 0x000fea0003800000 */
[----:B------:R-:W-:Y:S01]  /*2230*/  LOP3.LUT R3, RZ, R13, RZ, 0x33, !PT ;  /* 0x0000000dff037212 */ /* 0x000fe200078e33ff */
[----:B------:R-:W-:Y:S01]  /*2240*/  BSSY.RECONVERGENT B1, `(.L_x_40) ;  /* 0x0000023000017945 */ /* 0x000fe20003800200 */
[C---:B------:R-:W-:Y:S02]  /*2250*/  IADD3 R10, PT, PT, R4.reuse, -0x2, -R13 ;  /* 0xfffffffe040a7810 */ /* 0x040fe40007ffe80d */
[----:B------:R-:W-:Y:S02]  /*2260*/  IADD3 R3, PT, PT, R4, R3, RZ ;  /* 0x0000000304037210 */ /* 0x000fe40007ffe0ff */
[----:B------:R-:W-:Y:S02]  /*2270*/  ISETP.GE.U32.AND P1, PT, R10, 0x3, PT ;  /* 0x000000030a00780c */ /* 0x000fe40003f26070 */
[----:B------:R-:W-:Y:S02]  /*2280*/  LOP3.LUT P0, R8, R3, 0x3, RZ, 0xc0, !PT ;  /* 0x0000000303087812 */ /* 0x000fe4000780c0ff */
[----:B------:R-:W-:-:S02]  /*2290*/  MOV R10, RZ ;  /* 0x000000ff000a7202 */ /* 0x000fc40000000f00 */
[----:B------:R-:W-:-:S09]  /*22a0*/  MOV R18, RZ ;  /* 0x000000ff00127202 */ /* 0x000fd20000000f00 */
[----:B------:R-:W-:Y:S05]  /*22b0*/  @!P0 BRA `(.L_x_41) ;  /* 0x00000000006c8947 */ /* 0x000fea0003800000 */
[----:B------:R-:W0:Y:S01]  /*22c0*/  LDC R20, c[0x0][0x390] ;  /* 0x0000e400ff147b82 */ /* 0x000e220000000800 */
[----:B------:R-:W-:Y:S01]  /*22d0*/  IMAD R10, R9, UR10, R22 ;  /* 0x0000000a090a7c24 */ /* 0x000fe2000f8e0216 */
[----:B------:R-:W-:Y:S01]  /*22e0*/  IADD3 R8, PT, PT, -R8, RZ, RZ ;  /* 0x000000ff08087210 */ /* 0x000fe20007ffe1ff */
[----:B------:R-:W-:Y:S02]  /*22f0*/  IMAD R3, R13, R2, R2 ;  /* 0x000000020d037224 */ /* 0x000fe400078e0202 */
[----:B------:R-:W-:-:S04]  /*2300*/  IMAD R10, R10, UR7, R7 ;  /* 0x000000070a0a7c24 */ /* 0x000fc8000f8e0207 */
[----:B------:R-:W-:Y:S01]  /*2310*/  IMAD R19, R13, R2, R10 ;  /* 0x000000020d137224 */ /* 0x000fe200078e020a */
[----:B------:R-:W-:Y:S02]  /*2320*/  IADD3 R3, PT, PT, R10, R3, RZ ;  /* 0x000000030a037210 */ /* 0x000fe40007ffe0ff */
[----:B------:R-:W-:-:S07]  /*2330*/  MOV R10, RZ ;  /* 0x000000ff000a7202 */ /* 0x000fce0000000f00 */
.L_x_42:
[----:B------:R-:W-:-:S13]  /*2340*/  ISETP.GT.AND P0, PT, R0, R13, PT ;  /* 0x0000000d0000720c */ /* 0x000fda0003f04270 */
[----:B------:R-:W1:Y:S02]  /*2350*/  @!P0 LDC.64 R16, c[0x0][0x380] ;  /* 0x0000e000ff108b82 */ /* 0x000e640000000a00 */
[----:B-1----:R-:W-:-:S04]  /*2360*/  @!P0 IMAD.WIDE R14, R3, 0x4, R16 ;  /* 0x00000004030e8825 */ /* 0x002fc800078e0210 */
[----:B------:R-:W-:Y:S02]  /*2370*/  @!P0 IMAD.WIDE R16, R19, 0x4, R16 ;  /* 0x0000000413108825 */ /* 0x000fe400078e0210 */
[----:B------:R-:W2:Y:S04]  /*2380*/  @!P0 LDG.E.EF R14, desc[UR8][R14.64] ;  /* 0x000000080e0e8981 */ /* 0x000ea8000c0e1900 */
[----:B------:R-:W2:Y:S01]  /*2390*/  @!P0 LDG.E.EF R17, desc[UR8][R16.64] ;  /* 0x0000000810118981 */ /* 0x000ea2000c0e1900 */
[----:B------:R-:W-:Y:S02]  /*23a0*/  IADD3 R8, PT, PT, R8, 0x1, RZ ;  /* 0x0000000108087810 */ /* 0x000fe40007ffe0ff */
[----:B0-----:R-:W-:Y:S02]  /*23b0*/  MOV R2, R20 ;  /* 0x0000001400027202 */ /* 0x001fe40000000f00 */
[----:B------:R-:W-:-:S02]  /*23c0*/  ISETP.NE.AND P2, PT, R8, RZ, PT ;  /* 0x000000ff0800720c */ /* 0x000fc40003f45270 */
[----:B------:R-:W-:Y:S02]  /*23d0*/  IADD3 R13, PT, PT, R13, 0x1, RZ ;  /* 0x000000010d0d7810 */ /* 0x000fe40007ffe0ff */
[-C--:B------:R-:W-:Y:S02]  /*23e0*/  IADD3 R19, PT, PT, R19, R2.reuse, RZ ;  /* 0x0000000213137210 */ /* 0x080fe40007ffe0ff */
[----:B------:R-:W-:Y:S01]  /*23f0*/  IADD3 R3, PT, PT, R3, R2, RZ ;  /* 0x0000000203037210 */ /* 0x000fe20007ffe0ff */
[----:B--2---:R-:W-:-:S04]  /*2400*/  @!P0 FADD R21, R14, -R17 ;  /* 0x800000110e158221 */ /* 0x004fc80000000000 */
[----:B------:R-:W-:-:S04]  /*2410*/  @!P0 FADD R21, -R10, |R21| ;  /* 0x400000150a158221 */ /* 0x000fc80000000100 */
[----:B------:R-:W-:-:S04]  /*2420*/  @!P0 FADD R23, R18, R21 ;  /* 0x0000001512178221 */ /* 0x000fc80000000000 */
[----:B------:R-:W-:Y:S01]  /*2430*/  @!P0 FADD R12, -R18, R23 ;  /* 0x00000017120c8221 */ /* 0x000fe20000000100 */
[----:B------:R-:W-:-:S03]  /*2440*/  @!P0 MOV R18, R23 ;  /* 0x0000001700128202 */ /* 0x000fc60000000f00 */
[----:B------:R-:W-:Y:S01]  /*2450*/  @!P0 FADD R10, -R21, R12 ;  /* 0x0000000c150a8221 */ /* 0x000fe20000000100 */
[----:B------:R-:W-:Y:S06]  /*2460*/  @P2 BRA `(.L_x_42) ;  /* 0xfffffffc00b42947 */ /* 0x000fec000383ffff */
.L_x_41:
[----:B------:R-:W-:Y:S05]  /*2470*/  BSYNC.RECONVERGENT B1 ;  /* 0x0000000000017941 */ /* 0x000fea0003800200 */
.L_x_40:
[----:B------:R-:W-:Y:S05]  /*2480*/  @!P1 BRA `(.L_x_39) ;  /* 0x0000000400209947 */ /* 0x000fea0003800000 */
[----:B------:R-:W0:Y:S01]  /*2490*/  LDC R8, c[0x0][0x390] ;  /* 0x0000e400ff087b82 */ /* 0x000e220000000800 */
[----:B------:R-:W-:Y:S01]  /*24a0*/  IMAD R12, R9, UR10, R22 ;  /* 0x0000000a090c7c24 */ /* 0x000fe2000f8e0216 */
[C---:B------:R-:W-:Y:S01]  /*24b0*/  IADD3 R19, PT, PT, R13.reuse, 0x4, RZ ;  /* 0x000000040d137810 */ /* 0x040fe20007ffe0ff */
[C---:B------:R-:W-:Y:S01]  /*24c0*/  IMAD R23, R13.reuse, R2, R2 ;  /* 0x000000020d177224 */ /* 0x040fe200078e0202 */
[C---:B------:R-:W-:Y:S01]  /*24d0*/  IADD3 R15, PT, PT, R13.reuse, 0x3, RZ ;  /* 0x000000030d0f7810 */ /* 0x040fe20007ffe0ff */
[----:B------:R-:W-:Y:S01]  /*24e0*/  IMAD R12, R12, UR7, R7 ;  /* 0x000000070c0c7c24 */ /* 0x000fe2000f8e0207 */
[----:B------:R-:W-:-:S03]  /*24f0*/  IADD3 R17, PT, PT, R13, 0x2, RZ ;  /* 0x000000020d117810 */ /* 0x000fc60007ffe0ff */
[-CC-:B------:R-:W-:Y:S01]  /*2500*/  IMAD R19, R19, R2.reuse, R12.reuse ;  /* 0x0000000213137224 */ /* 0x180fe200078e020c */
[----:B------:R-:W-:Y:S01]  /*2510*/  IADD3 R23, PT, PT, R12, R23, RZ ;  /* 0x000000170c177210 */ /* 0x000fe20007ffe0ff */
[-CC-:B------:R-:W-:Y:S02]  /*2520*/  IMAD R15, R15, R2.reuse, R12.reuse ;  /* 0x000000020f0f7224 */ /* 0x180fe400078e020c */
[-CC-:B------:R-:W-:Y:S02]  /*2530*/  IMAD R17, R17, R2.reuse, R12.reuse ;  /* 0x0000000211117224 */ /* 0x180fe400078e020c */
[----:B------:R-:W-:-:S07]  /*2540*/  IMAD R3, R13, R2, R12 ;  /* 0x000000020d037224 */ /* 0x000fce00078e020c */
.L_x_43:
[----:B------:R-:W-:Y:S02]  /*2550*/  ISETP.GT.AND P0, PT, R0, R13, PT ;  /* 0x0000000d0000720c */ /* 0x000fe40003f04270 */
[----:B------:R-:W-:-:S04]  /*2560*/  IADD3 R21, PT, PT, R13, 0x1, RZ ;  /* 0x000000010d157810 */ /* 0x000fc80007ffe0ff */
[----:B------:R-:W-:Y:S02]  /*2570*/  ISETP.GT.AND P1, PT, R0, R21, PT ;  /* 0x000000150000720c */ /* 0x000fe40003f24270 */
[----:B------:R-:W-:-:S04]  /*2580*/  IADD3 R21, PT, PT, R13, 0x2, RZ ;  /* 0x000000020d157810 */ /* 0x000fc80007ffe0ff */
[----:B------:R-:W-:Y:S01]  /*2590*/  ISETP.GT.AND P2, PT, R0, R21, PT ;  /* 0x000000150000720c */ /* 0x000fe20003f44270 */
[----:B------:R-:W1:Y:S08]  /*25a0*/  @!P0 LDC.64 R32, c[0x0][0x380] ;  /* 0x0000e000ff208b82 */ /* 0x000e700000000a00 */
[----:B------:R-:W2:Y:S01]  /*25b0*/  @!P1 LDC.64 R24, c[0x0][0x380] ;  /* 0x0000e000ff189b82 */ /* 0x000ea20000000a00 */
[----:B------:R-:W-:-:S07]  /*25c0*/  IADD3 R27, PT, PT, R13, 0x3, RZ ;  /* 0x000000030d1b7810 */ /* 0x000fce0007ffe0ff */
[----:B------:R-:W3:Y:S01]  /*25d0*/  @!P2 LDC.64 R20, c[0x0][0x380] ;  /* 0x0000e000ff14ab82 */ /* 0x000ee20000000a00 */
[----:B-1----:R-:W-:-:S04]  /*25e0*/  @!P0 IMAD.WIDE R34, R23, 0x4, R32 ;  /* 0x0000000417228825 */ /* 0x002fc800078e0220 */
[----:B------:R-:W-:Y:S01]  /*25f0*/  @!P0 IMAD.WIDE R32, R3, 0x4, R32 ;  /* 0x0000000403208825 */ /* 0x000fe200078e0220 */
[----:B------:R-:W4:Y:S04]  /*2600*/  @!P0 LDG.E.EF R2, desc[UR8][R34.64] ;  /* 0x0000000822028981 */ /* 0x000f28000c0e1900 */
[----:B------:R1:W4:Y:S01]  /*2610*/  @!P0 LDG.E.EF R37, desc[UR8][R32.64] ;  /* 0x0000000820258981 */ /* 0x000322000c0e1900 */
[----:B------:R-:W-:Y:S01]  /*2620*/  ISETP.GT.AND P3, PT, R0, R27, PT ;  /* 0x0000001b0000720c */ /* 0x000fe20003f64270 */
[----:B--2---:R-:W-:-:S04]  /*2630*/  @!P1 IMAD.WIDE R28, R17, 0x4, R24 ;  /* 0x00000004111c9825 */ /* 0x004fc800078e0218 */
[----:B------:R-:W-:Y:S02]  /*2640*/  @!P1 IMAD.WIDE R30, R23, 0x4, R24 ;  /* 0x00000004171e9825 */ /* 0x000fe400078e0218 */
[----:B------:R2:W5:Y:S04]  /*2650*/  @!P1 LDG.E.EF R28, desc[UR8][R28.64] ;  /* 0x000000081c1c9981 */ /* 0x000568000c0e1900 */
[----:B------:R-:W5:Y:S01]  /*2660*/  @!P1 LDG.E.EF R31, desc[UR8][R30.64] ;  /* 0x000000081e1f9981 */ /* 0x000f62000c0e1900 */
[--C-:B---3--:R-:W-:Y:S01]  /*2670*/  @!P2 IMAD.WIDE R26, R15, 0x4, R20.reuse ;  /* 0x000000040f1aa825 */ /* 0x108fe200078e0214 */
[----:B------:R-:W1:Y:S03]  /*2680*/  @!P3 LDC.64 R24, c[0x0][0x380] ;  /* 0x0000e000ff18bb82 */ /* 0x000e660000000a00 */
[----:B------:R-:W-:-:S02]  /*2690*/  @!P2 IMAD.WIDE R20, R17, 0x4, R20 ;  /* 0x000000041114a825 */ /* 0x000fc400078e0214 */
[----:B------:R-:W3:Y:S04]  /*26a0*/  @!P2 LDG.E.EF R26, desc[UR8][R26.64] ;  /* 0x000000081a1aa981 */ /* 0x000ee8000c0e1900 */
[----:B------:R-:W3:Y:S01]  /*26b0*/  @!P2 LDG.E.EF R21, desc[UR8][R20.64] ;  /* 0x000000081415a981 */ /* 0x000ee2000c0e1900 */
[----:B-1----:R-:W-:-:S04]  /*26c0*/  @!P3 IMAD.WIDE R32, R19, 0x4, R24 ;  /* 0x000000041320b825 */ /* 0x002fc800078e0218 */
[----:B------:R-:W-:Y:S02]  /*26d0*/  @!P3 IMAD.WIDE R24, R15, 0x4, R24 ;  /* 0x000000040f18b825 */ /* 0x000fe400078e0218 */
[----:B------:R-:W3:Y:S04]  /*26e0*/  @!P3 LDG.E.EF R32, desc[UR8][R32.64] ;  /* 0x000000082020b981 */ /* 0x000ee8000c0e1900 */
[----:B------:R1:W3:Y:S01]  /*26f0*/  @!P3 LDG.E.EF R35, desc[UR8][R24.64] ;  /* 0x000000081823b981 */ /* 0x0002e2000c0e1900 */
[----:B------:R-:W-:Y:S01]  /*2700*/  IADD3 R13, PT, PT, R13, 0x4, RZ ;  /* 0x000000040d0d7810 */ /* 0x000fe20007ffe0ff */
[----:B----4-:R-:W-:-:S04]  /*2710*/  @!P0 FADD R37, R2, -R37 ;  /* 0x8000002502258221 */ /* 0x010fc80000000000 */
[----:B------:R-:W-:-:S04]  /*2720*/  @!P0 FADD R37, -R10, |R37| ;  /* 0x400000250a258221 */ /* 0x000fc80000000100 */
[----:B--2---:R-:W-:-:S04]  /*2730*/  @!P0 FADD R29, R18, R37 ;  /* 0x00000025121d8221 */ /* 0x004fc80000000000 */
[----:B------:R-:W-:Y:S01]  /*2740*/  @!P0 FADD R2, -R18, R29 ;  /* 0x0000001d12028221 */ /* 0x000fe20000000100 */
[----:B-----5:R-:W-:Y:S01]  /*2750*/  @!P1 FADD R31, -R31, R28 ;  /* 0x0000001c1f1f9221 */ /* 0x020fe20000000100 */
[----:B------:R-:W-:Y:S02]  /*2760*/  @!P0 MOV R18, R29 ;  /* 0x0000001d00128202 */ /* 0x000fe40000000f00 */
[----:B------:R-:W-:Y:S01]  /*2770*/  @!P0 FADD R10, -R37, R2 ;  /* 0x00000002250a8221 */ /* 0x000fe20000000100 */
[----:B------:R-:W-:-:S03]  /*2780*/  ISETP.NE.AND P0, PT, R13, R6, PT ;  /* 0x000000060d00720c */ /* 0x000fc60003f05270 */
[----:B------:R-:W-:Y:S01]  /*2790*/  @!P1 FADD R31, -R10, |R31| ;  /* 0x4000001f0a1f9221 */ /* 0x000fe20000000100 */
[----:B---3--:R-:W-:-:S03]  /*27a0*/  @!P2 FADD R21, -R21, R26 ;  /* 0x0000001a1515a221 */ /* 0x008fc60000000100 */
[----:B------:R-:W-:-:S04]  /*27b0*/  @!P1 FADD R27, R18, R31 ;  /* 0x0000001f121b9221 */ /* 0x000fc80000000000 */
[----:B------:R-:W-:Y:S01]  /*27c0*/  @!P1 FADD R2, -R18, R27 ;  /* 0x0000001b12029221 */ /* 0x000fe20000000100 */
[----:B------:R-:W-:-:S03]  /*27d0*/  @!P1 MOV R18, R27 ;  /* 0x0000001b00129202 */ /* 0x000fc60000000f00 */
[----:B------:R-:W-:-:S04]  /*27e0*/  @!P1 FADD R10, -R31, R2 ;  /* 0x000000021f0a9221 */ /* 0x000fc80000000100 */
[----:B------:R-:W-:-:S04]  /*27f0*/  @!P2 FADD R21, -R10, |R21| ;  /* 0x400000150a15a221 */ /* 0x000fc80000000100 */
[----:B-1----:R-:W-:-:S04]  /*2800*/  @!P2 FADD R25, R18, R21 ;  /* 0x000000151219a221 */ /* 0x002fc80000000000 */
[----:B------:R-:W-:Y:S01]  /*2810*/  @!P2 FADD R2, -R18, R25 ;  /* 0x000000191202a221 */ /* 0x000fe20000000100 */
[----:B------:R-:W-:Y:S01]  /*2820*/  @!P2 MOV R18, R25 ;  /* 0x000000190012a202 */ /* 0x000fe20000000f00 */
[----:B------:R-:W-:Y:S02]  /*2830*/  @!P3 FADD R27, -R35, R32 ;  /* 0x00000020231bb221 */ /* 0x000fe40000000100 */
[----:B------:R-:W-:Y:S01]  /*2840*/  @!P2 FADD R10, -R21, R2 ;  /* 0x00000002150aa221 */ /* 0x000fe20000000100 */
[----:B0-----:R-:W-:-:S03]  /*2850*/  MOV R2, R8 ;  /* 0x0000000800027202 */ /* 0x001fc60000000f00 */
[----:B------:R-:W-:Y:S01]  /*2860*/  @!P3 FADD R27, -R10, |R27| ;  /* 0x4000001b0a1bb221 */ /* 0x000fe20000000100 */
[C---:B------:R-:W-:Y:S02]  /*2870*/  LEA R3, R2.reuse, R3, 0x2 ;  /* 0x0000000302037211 */ /* 0x040fe400078e10ff */
[----:B------:R-:W-:Y:S01]  /*2880*/  LEA R23, R2, R23, 0x2 ;  /* 0x0000001702177211 */ /* 0x000fe200078e10ff */
[----:B------:R-:W-:Y:S01]  /*2890*/  @!P3 FADD R21, R18, R27 ;  /* 0x0000001b1215b221 */ /* 0x000fe20000000000 */
[C---:B------:R-:W-:Y:S02]  /*28a0*/  LEA R17, R2.reuse, R17, 0x2 ;  /* 0x0000001102117211 */ /* 0x040fe400078e10ff */
[----:B------:R-:W-:Y:S01]  /*28b0*/  LEA R19, R2, R19, 0x2 ;  /* 0x0000001302137211 */ /* 0x000fe200078e10ff */
[----:B------:R-:W-:Y:S01]  /*28c0*/  @!P3 FADD R12, -R18, R21 ;  /* 0x00000015120cb221 */ /* 0x000fe20000000100 */
[----:B------:R-:W-:Y:S02]  /*28d0*/  @!P3 MOV R18, R21 ;  /* 0x000000150012b202 */ /* 0x000fe40000000f00 */
[----:B------:R-:W-:Y:S01]  /*28e0*/  LEA R15, R2, R15, 0x2 ;  /* 0x0000000f020f7211 */ /* 0x000fe200078e10ff */
[----:B------:R-:W-:Y:S01]  /*28f0*/  @!P3 FADD R10, -R27, R12 ;  /* 0x0000000c1b0ab221 */ /* 0x000fe20000000100 */
[----:B------:R-:W-:Y:S06]  /*2900*/  @P0 BRA `(.L_x_43) ;  /* 0xfffffffc00100947 */ /* 0x000fec000383ffff */
.L_x_39:
[----:B------:R-:W-:Y:S05]  /*2910*/  BSYNC.RECONVERGENT B0 ;  /* 0x0000000000007941 */ /* 0x000fea0003800200 */
.L_x_38:
[----:B------:R-:W0:Y:S01]  /*2920*/  LDC.64 R16, c[0x0][0x380] ;  /* 0x0000e000ff107b82 */ /* 0x000e220000000a00 */
[----:B------:R-:W1:Y:S01]  /*2930*/  LDCU.64 UR4, c[0x0][0x380] ;  /* 0x00007000ff0477ac */ /* 0x000e620008000a00 */
[----:B------:R-:W-:Y:S01]  /*2940*/  ISETP.GE.AND P1, PT, R4, 0x2, PT ;  /* 0x000000020400780c */ /* 0x000fe20003f26270 */
[-C--:B------:R-:W-:Y:S01]  /*2950*/  IMAD R6, R6, R2.reuse, RZ ;  /* 0x0000000206067224 */ /* 0x080fe200078e02ff */
[--C-:B------:R-:W-:Y:S01]  /*2960*/  SHF.R.S32.HI R13, RZ, 0x1f, R11.reuse ;  /* 0x0000001fff0d7819 */ /* 0x100fe2000001140b */
[----:B------:R-:W-:-:S03]  /*2970*/  IMAD R19, R5, R2, R11 ;  /* 0x0000000205137224 */ /* 0x000fc600078e020b */
[----:B------:R-:W-:-:S04]  /*2980*/  IADD3 R0, P0, PT, R11, R6, RZ ;  /* 0x000000060b007210 */ /* 0x000fc80007f1e0ff */
[----:B------:R-:W-:-:S03]  /*2990*/  LEA.HI.X.SX32 R3, R6, R13, 0x1, P0 ;  /* 0x0000000d06037211 */ /* 0x000fc600000f0eff */
[----:B------:R-:W-:Y:S02]  /*29a0*/  @P1 IADD3 R15, PT, PT, R4, -0x2, RZ ;  /* 0xfffffffe040f1810 */ /* 0x000fe40007ffe0ff */
[----:B-1----:R-:W-:-:S03]  /*29b0*/  LEA R14, P0, R0, UR4, 0x2 ;  /* 0x00000004000e7c11 */ /* 0x002fc6000f8010ff */
[----:B------:R-:W-:Y:S01]  /*29c0*/  @P1 IMAD R2, R15, R2, RZ ;  /* 0x000000020f021224 */ /* 0x000fe200078e02ff */
[----:B------:R-:W-:Y:S01]  /*29d0*/  LEA.HI.X R15, R0, UR5, R3, 0x2, P0 ;  /* 0x00000005000f7c11 */ /* 0x000fe200080f1403 */
[----:B0-----:R-:W-:-:S04]  /*29e0*/  IMAD.WIDE R16, R19, 0x4, R16 ;  /* 0x0000000413107825 */ /* 0x001fc800078e0210 */
[----:B------:R-:W2:Y:S04]  /*29f0*/  LDG.E.EF R3, desc[UR8][R14.64] ;  /* 0x000000080e037981 */ /* 0x000ea8000c0e1900 */
[----:B------:R-:W2:Y:S01]  /*2a00*/  LDG.E.EF R0, desc[UR8][R16.64] ;  /* 0x0000000810007981 */ /* 0x000ea2000c0e1900 */
[----:B------:R-:W-:-:S04]  /*2a10*/  @P1 IADD3 R8, P0, PT, R11, R2, RZ ;  /* 0x000000020b081210 */ /* 0x000fc80007f1e0ff */
[----:B------:R-:W-:Y:S02]  /*2a20*/  @P1 LEA.HI.X.SX32 R13, R2, R13, 0x1, P0 ;  /* 0x0000000d020d1211 */ /* 0x000fe400000f0eff */
[----:B------:R-:W-:-:S04]  /*2a30*/  @P1 LEA R20, P0, R8, UR4, 0x2 ;  /* 0x0000000408141c11 */ /* 0x000fc8000f8010ff */
[----:B------:R-:W-:-:S05]  /*2a40*/  @P1 LEA.HI.X R21, R8, UR5, R13, 0x2, P0 ;  /* 0x0000000508151c11 */ /* 0x000fca00080f140d */
[----:B------:R0:W5:Y:S01]  /*2a50*/  @P1 LDG.E.EF R8, desc[UR8][R20.64] ;  /* 0x0000000814081981 */ /* 0x000162000c0e1900 */
[----:B------:R-:W1:Y:S02]  /*2a60*/  MUFU.RCP R13, R18 ;  /* 0x00000012000d7308 */ /* 0x000e640000001000 */
[----:B-1----:R-:W-:-:S04]  /*2a70*/  FFMA R2, -R18, R13, 1 ;  /* 0x3f80000012027423 */ /* 0x002fc8000000010d */
[----:B------:R-:W-:Y:S01]  /*2a80*/  FFMA R2, R13, R2, R13 ;  /* 0x000000020d027223 */ /* 0x000fe2000000000d */
[----:B------:R-:W-:Y:S01]  /*2a90*/  BSSY.RECONVERGENT B2, `(.L_x_44) ;  /* 0x000000d000027945 */ /* 0x000fe20003800200 */
[----:B------:R-:W-:Y:S01]  /*2aa0*/  FSETP.GT.AND P2, PT, R18, RZ, PT ;  /* 0x000000ff1200720b */ /* 0x000fe20003f44000 */
[----:B--2---:R-:W-:-:S04]  /*2ab0*/  FADD R13, R3, -R0 ;  /* 0x80000000030d7221 */ /* 0x004fc80000000000 */
[----:B------:R-:W1:Y:S01]  /*2ac0*/  FCHK P0, |R13|, R18 ;  /* 0x000000120d007302 */ /* 0x000e620000000200 */
[----:B------:R-:W-:-:S04]  /*2ad0*/  FFMA R19, |R13|, R2, RZ ;  /* 0x000000020d137223 */ /* 0x000fc800000002ff */
[----:B------:R-:W-:-:S04]  /*2ae0*/  FFMA R0, -R18, R19, |R13| ;  /* 0x0000001312007223 */ /* 0x000fc8000000050d */
[----:B------:R-:W-:Y:S01]  /*2af0*/  FFMA R0, R2, R0, R19 ;  /* 0x0000000002007223 */ /* 0x000fe20000000013 */
[----:B------:R-:W-:Y:S01]  /*2b00*/  @!P1 MOV R8, R3 ;  /* 0x0000000300089202 */ /* 0x000fe20000000f00 */
[----:B01----:R-:W-:Y:S06]  /*2b10*/  @!P0 BRA `(.L_x_45) ;  /* 0x0000000000108947 */ /* 0x003fec0003800000 */
[----:B------:R-:W-:Y:S01]  /*2b20*/  FADD R0, |R13|, -RZ ;  /* 0x800000ff0d007221 */ /* 0x000fe20000000200 */
[----:B------:R-:W-:Y:S02]  /*2b30*/  MOV R28, R18 ;  /* 0x00000012001c7202 */ /* 0x000fe40000000f00 */
[----:B------:R-:W-:-:S07]  /*2b40*/  MOV R2, 0x2b60 ;  /* 0x00002b6000027802 */ /* 0x000fce0000000f00 */
[----:B-----5:R-:W-:Y:S05]  /*2b50*/  CALL.REL.NOINC `($__internal_0_$__cuda_sm3x_div_rn_noftz_f32_slowpath) ;  /* 0x0000000c005c7944 */ /* 0x020fea0003c00000 */
.L_x_45:
[----:B------:R-:W-:Y:S05]  /*2b60*/  BSYNC.RECONVERGENT B2 ;  /* 0x0000000000027941 */ /* 0x000fea0003800200 */
.L_x_44:
[----:B------:R-:W0:Y:S01]  /*2b70*/  LDCU UR4, c[0x0][0x394] ;  /* 0x00007280ff0477ac */ /* 0x000e220008000800 */
[----:B------:R-:W1:Y:S01]  /*2b80*/  LDC.64 R20, c[0x0][0x3a0] ;  /* 0x0000e800ff147b82 */ /* 0x000e620000000a00 */
[----:B------:R-:W-:Y:S01]  /*2b90*/  HFMA2 R13, -RZ, RZ, 1.791015625, -0.0758056640625 ;  /* 0x3f2aacdaff0d7431 */ /* 0x000fe200000001ff */
[----:B------:R-:W-:Y:S01]  /*2ba0*/  FSEL R0, R0, RZ, P2 ;  /* 0x000000ff00007208 */ /* 0x000fe20001000000 */
[----:B-----5:R-:W-:Y:S01]  /*2bb0*/  FADD R2, R3, -R8 ;  /* 0x8000000803027221 */ /* 0x020fe20000000000 */
[----:B------:R-:W-:-:S03]  /*2bc0*/  IADD3 R11, PT, PT, R11, R6, RZ ;  /* 0x000000060b0b7210 */ /* 0x000fc60007ffe0ff */
[----:B------:R-:W-:-:S04]  /*2bd0*/  FADD.SAT R0, RZ, R0 ;  /* 0x00000000ff007221 */ /* 0x000fc80000002000 */
[----:B------:R-:W-:-:S04]  /*2be0*/  FFMA R0, R0, R13, 0.064499996602535247803 ;  /* 0x3d84189300007423 */ /* 0x000fc8000000000d */
[----:B------:R-:W-:Y:S01]  /*2bf0*/  FMUL R3, R0, R0 ;  /* 0x0000000000037220 */ /* 0x000fe20000400000 */
[----:B0-----:R-:W-:-:S03]  /*2c00*/  ISETP.GE.AND P0, PT, R4, UR4, PT ;  /* 0x0000000404007c0c */ /* 0x001fc6000bf06270 */
[----:B------:R-:W-:Y:S01]  /*2c10*/  FFMA R13, R3, R2, R8 ;  /* 0x00000002030d7223 */ /* 0x000fe20000000008 */
[----:B-1----:R-:W-:-:S05]  /*2c20*/  IMAD.WIDE R20, R11, 0x4, R20 ;  /* 0x000000040b147825 */ /* 0x002fca00078e0214 */
[----:B------:R0:W-:Y:S04]  /*2c30*/  STG.E desc[UR8][R20.64], R13 ;  /* 0x0000000d14007986 */ /* 0x0001e8000c101908 */
[----:B------:R-:W-:Y:S05]  /*2c40*/  @P0 EXIT ;  /* 0x000000000000094d */ /* 0x000fea0003800000 */
[----:B------:R-:W-:Y:S01]  /*2c50*/  IADD3 R0, PT, PT, -R4, UR4, RZ ;  /* 0x0000000404007c10 */ /* 0x000fe2000fffe1ff */
[----:B------:R-:W-:Y:S03]  /*2c60*/  BSSY.RECONVERGENT B2, `(.L_x_46) ;  /* 0x0000032000027945 */ /* 0x000fe60003800200 */
[----:B------:R-:W-:-:S04]  /*2c70*/  LOP3.LUT R0, R0, 0x1, RZ, 0xc0, !PT ;  /* 0x0000000100007812 */ /* 0x000fc800078ec0ff */
[----:B------:R-:W-:-:S13]  /*2c80*/  ISETP.NE.U32.AND P0, PT, R0, 0x1, PT ;  /* 0x000000010000780c */ /* 0x000fda0003f05070 */
[----:B------:R-:W-:Y:S05]  /*2c90*/  @P0 BRA `(.L_x_47) ;  /* 0x0000000000b80947 */ /* 0x000fea0003800000 */
[----:B------:R-:W1:Y:S08]  /*2ca0*/  LDC R2, c[0x0][0x390] ;  /* 0x0000e400ff027b82 */ /* 0x000e700000000800 */
[----:B------:R-:W2:Y:S01]  /*2cb0*/  LDC.64 R14, c[0x0][0x380] ;  /* 0x0000e000ff0e7b82 */ /* 0x000ea20000000a00 */
[----:B------:R-:W-:-:S04]  /*2cc0*/  IADD3 R0, PT, PT, R5, 0x1, RZ ;  /* 0x0000000105007810 */ /* 0x000fc80007ffe0ff */
[----:B------:R-:W-:Y:S02]  /*2cd0*/  ISETP.GE.AND P0, PT, R0, RZ, PT ;  /* 0x000000ff0000720c */ /* 0x000fe40003f06270 */
[C---:B-1----:R-:W-:Y:S01]  /*2ce0*/  IADD3 R3, PT, PT, R11.reuse, R2, RZ ;  /* 0x000000020b037210 */ /* 0x042fe20007ffe0ff */
[----:B--2---:R-:W-:-:S04]  /*2cf0*/  IMAD.WIDE R24, R11, 0x4, R14 ;  /* 0x000000040b187825 */ /* 0x004fc800078e020e */
[----:B------:R-:W-:Y:S02]  /*2d00*/  IMAD.WIDE R14, R3, 0x4, R14 ;  /* 0x00000004030e7825 */ /* 0x000fe400078e020e */
[----:B------:R-:W2:Y:S04]  /*2d10*/  LDG.E.EF R25, desc[UR8][R24.64] ;  /* 0x0000000818197981 */ /* 0x000ea8000c0e1900 */
[----:B------:R-:W2:Y:S01]  /*2d20*/  LDG.E.EF R6, desc[UR8][R14.64] ;  /* 0x000000080e067981 */ /* 0x000ea2000c0e1900 */
[----:B------:R-:W-:-:S06]  /*2d30*/  @P0 IMAD.WIDE R16, R2, 0x4, R16 ;  /* 0x0000000402100825 */ /* 0x000fcc00078e0210 */
[----:B------:R-:W3:Y:S01]  /*2d40*/  @P0 LDG.E.EF R17, desc[UR8][R16.64] ;  /* 0x0000000810110981 */ /* 0x000ee2000c0e1900 */
[----:B------:R-:W-:Y:S01]  /*2d50*/  MOV R2, RZ ;  /* 0x000000ff00027202 */ /* 0x000fe20000000f00 */
[----:B------:R-:W-:Y:S01]  /*2d60*/  BSSY.RECONVERGENT B3, `(.L_x_48) ;  /* 0x0000015000037945 */ /* 0x000fe20003800200 */
[----:B--2---:R-:W-:-:S04]  /*2d70*/  FADD R3, R6, -R25 ;  /* 0x8000001906037221 */ /* 0x004fc80000000000 */
[----:B------:R-:W-:Y:S01]  /*2d80*/  FADD R11, -R10, |R3| ;  /* 0x400000030a0b7221 */ /* 0x000fe20000000100 */
[----:B---3--:R-:W-:-:S03]  /*2d90*/  @P0 FADD R0, R6, -R17 ;  /* 0x8000001106000221 */ /* 0x008fc60000000000 */
[----:B------:R-:W-:Y:S01]  /*2da0*/  FADD R3, R18, R11 ;  /* 0x0000000b12037221 */ /* 0x000fe20000000000 */
[----:B------:R-:W-:-:S03]  /*2db0*/  @P0 FADD R2, |R0|, -RZ ;  /* 0x800000ff00020221 */ /* 0x000fc60000000200 */
[----:B------:R-:W1:Y:S01]  /*2dc0*/  MUFU.RCP R8, R3 ;  /* 0x0000000300087308 */ /* 0x000e620000001000 */
[----:B------:R-:W-:Y:S01]  /*2dd0*/  FADD R10, -R18, R3 ;  /* 0x00000003120a7221 */ /* 0x000fe20000000100 */
[----:B------:R-:W-:-:S03]  /*2de0*/  FSETP.GT.AND P2, PT, R3, RZ, PT ;  /* 0x000000ff0300720b */ /* 0x000fc60003f44000 */
[----:B------:R-:W-:-:S03]  /*2df0*/  FADD R10, -R11, R10 ;  /* 0x0000000a0b0a7221 */ /* 0x000fc60000000100 */
[----:B------:R-:W2:Y:S01]  /*2e00*/  FCHK P0, R2, R3 ;  /* 0x0000000302007302 */ /* 0x000ea20000000000 */
[----:B-1----:R-:W-:-:S04]  /*2e10*/  FFMA R15, -R3, R8, 1 ;  /* 0x3f800000030f7423 */ /* 0x002fc80000000108 */
[----:B------:R-:W-:-:S04]  /*2e20*/  FFMA R0, R8, R15, R8 ;  /* 0x0000000f08007223 */ /* 0x000fc80000000008 */
[----:B------:R-:W-:-:S04]  /*2e30*/  FFMA R15, R0, R2, RZ ;  /* 0x00000002000f7223 */ /* 0x000fc800000000ff */
[----:B------:R-:W-:-:S04]  /*2e40*/  FFMA R8, -R3, R15, R2 ;  /* 0x0000000f03087223 */ /* 0x000fc80000000102 */
[----:B------:R-:W-:Y:S01]  /*2e50*/  FFMA R0, R0, R8, R15 ;  /* 0x0000000800007223 */ /* 0x000fe2000000000f */
[----:B--2---:R-:W-:Y:S06]  /*2e60*/  @!P0 BRA `(.L_x_49) ;  /* 0x0000000000108947 */ /* 0x004fec0003800000 */
[----:B------:R-:W-:Y:S02]  /*2e70*/  MOV R0, R2 ;  /* 0x0000000200007202 */ /* 0x000fe40000000f00 */
[----:B------:R-:W-:Y:S02]  /*2e80*/  MOV R28, R3 ;  /* 0x00000003001c7202 */ /* 0x000fe40000000f00 */
[----:B------:R-:W-:-:S07]  /*2e90*/  MOV R2, 0x2eb0 ;  /* 0x00002eb000027802 */ /* 0x000fce0000000f00 */
[----:B0-----:R-:W-:Y:S05]  /*2ea0*/  CALL.REL.NOINC `($__internal_0_$__cuda_sm3x_div_rn_noftz_f32_slowpath) ;  /* 0x0000000800887944 */ /* 0x001fea0003c00000 */
.L_x_49:
[----:B------:R-:W-:Y:S05]  /*2eb0*/  BSYNC.RECONVERGENT B3 ;  /* 0x0000000000037941 */ /* 0x000fea0003800200 */
.L_x_48:
[----:B------:R-:W1:Y:S01]  /*2ec0*/  LDC R15, c[0x0][0x390] ;  /* 0x0000e400ff0f7b82 */ /* 0x000e620000000800 */
[----:B------:R-:W-:Y:S01]  /*2ed0*/  HFMA2 R11, -RZ, RZ, 1.791015625, -0.0758056640625 ;  /* 0x3f2aacdaff0b7431 */ /* 0x000fe200000001ff */
[----:B------:R-:W-:Y:S01]  /*2ee0*/  FSEL R0, R0, RZ, P2 ;  /* 0x000000ff00007208 */ /* 0x000fe20001000000 */
[----:B------:R-:W-:Y:S01]  /*2ef0*/  FADD R6, -R13, R6 ;  /* 0x000000060d067221 */ /* 0x000fe20000000100 */
[----:B------:R-:W-:Y:S02]  /*2f00*/  IADD3 R4, PT, PT, R4, 0x1, RZ ;  /* 0x0000000104047810 */ /* 0x000fe40007ffe0ff */
[----:B------:R-:W-:Y:S01]  /*2f10*/  MOV R18, R3 ;  /* 0x0000000300127202 */ /* 0x000fe20000000f00 */
[----:B------:R-:W-:-:S04]  /*2f20*/  FADD.SAT R0, RZ, R0 ;  /* 0x00000000ff007221 */ /* 0x000fc80000002000 */
[----:B------:R-:W-:-:S04]  /*2f30*/  FFMA R0, R0, R11, 0.064499996602535247803 ;  /* 0x3d84189300007423 */ /* 0x000fc8000000000b */
[----:B------:R-:W-:-:S04]  /*2f40*/  FMUL R0, R0, R0 ;  /* 0x0000000000007220 */ /* 0x000fc80000400000 */
[----:B0-----:R-:W-:Y:S01]  /*2f50*/  FFMA R13, R0, R6, R13 ;  /* 0x00000006000d7223 */ /* 0x001fe2000000000d */
[----:B-1----:R-:W-:-:S05]  /*2f60*/  IMAD.WIDE R20, R15, 0x4, R20 ;  /* 0x000000040f147825 */ /* 0x002fca00078e0214 */
[----:B------:R1:W-:Y:S02]  /*2f70*/  STG.E desc[UR8][R20.64], R13 ;  /* 0x0000000d14007986 */ /* 0x0003e4000c101908 */
.L_x_47:
[----:B------:R-:W-:Y:S05]  /*2f80*/  BSYNC.RECONVERGENT B2 ;  /* 0x0000000000027941 */ /* 0x000fea0003800200 */
.L_x_46:
[----:B------:R-:W2:Y:S01]  /*2f90*/  LDCU UR6, c[0x0][0x388] ;  /* 0x00007100ff0677ac */ /* 0x000ea20008000800 */
[----:B------:R-:W3:Y:S01]  /*2fa0*/  LDCU UR5, c[0x0][0x394] ;  /* 0x00007280ff0577ac */ /* 0x000ee20008000800 */
[----:B--2---:R-:W-:-:S04]  /*2fb0*/  ULOP3.LUT UR4, URZ, UR6, URZ, 0x33, !UPT ;  /* 0x00000006ff047292 */ /* 0x004fc8000f8e33ff */
[----:B---3--:R-:W-:-:S06]  /*2fc0*/  UIADD3 UR4, UPT, UPT, UR4, UR5, URZ ;  /* 0x0000000504047290 */ /* 0x008fcc000fffe0ff */
[----:B------:R-:W-:-:S13]  /*2fd0*/  ISETP.NE.AND P0, PT, R5, UR4, PT ;  /* 0x0000000405007c0c */ /* 0x000fda000bf05270 */
[----:B------:R-:W-:Y:S05]  /*2fe0*/  @!P0 EXIT ;  /* 0x000000000000894d */ /* 0x000fea0003800000 */
[----:B------:R-:W2:Y:S01]  /*2ff0*/  LDC.64 R16, c[0x0][0x380] ;  /* 0x0000e000ff107b82 */ /* 0x000ea20000000a00 */
[----:B------:R-:W3:Y:S01]  /*3000*/  LDCU UR4, c[0x0][0x390] ;  /* 0x00007200ff0477ac */ /* 0x000ee20008000800 */
[C---:B------:R-:W-:Y:S01]  /*3010*/  IADD3 R3, PT, PT, R4.reuse, -0x1, RZ ;  /* 0xffffffff04037810 */ /* 0x040fe20007ffe0ff */
[----:B------:R-:W-:Y:S01]  /*3020*/  IMAD R22, R9, UR10, R22 ;  /* 0x0000000a09167c24 */ /* 0x000fe2000f8e0216 */
[C---:B------:R-:W-:Y:S02]  /*3030*/  IADD3 R6, PT, PT, R4.reuse, -UR6, RZ ;  /* 0x8000000604067c10 */ /* 0x040fe4000fffe0ff */
[----:B------:R-:W-:Y:S01]  /*3040*/  IADD3 R8, PT, PT, R4, 0x1, RZ ;  /* 0x0000000104087810 */ /* 0x000fe20007ffe0ff */
[----:B------:R-:W-:Y:S01]  /*3050*/  IMAD R22, R22, UR7, R7 ;  /* 0x0000000716167c24 */ /* 0x000fe2000f8e0207 */
[----:B------:R-:W-:Y:S02]  /*3060*/  IADD3 R0, PT, PT, R3, -UR6, RZ ;  /* 0x8000000603007c10 */ /* 0x000fe4000fffe0ff */
[----:B------:R-:W-:-:S02]  /*3070*/  IADD3 R11, PT, PT, R6, 0x2, RZ ;  /* 0x00000002060b7810 */ /* 0x000fc40007ffe0ff */
[----:B------:R-:W-:Y:S01]  /*3080*/  IADD3 R9, PT, PT, R8, -UR6, RZ ;  /* 0x8000000608097c10 */ /* 0x000fe2000fffe0ff */
[--C-:B---3--:R-:W-:Y:S02]  /*3090*/  IMAD R7, R0, UR4, R22.reuse ;  /* 0x0000000400077c24 */ /* 0x108fe4000f8e0216 */
[--C-:B------:R-:W-:Y:S02]  /*30a0*/  IMAD R3, R3, UR4, R22.reuse ;  /* 0x0000000403037c24 */ /* 0x100fe4000f8e0216 */
[--C-:B------:R-:W-:Y:S02]  /*30b0*/  IMAD R11, R11, UR4, R22.reuse ;  /* 0x000000040b0b7c24 */ /* 0x100fe4000f8e0216 */
[--C-:B------:R-:W-:Y:S02]  /*30c0*/  IMAD R9, R9, UR4, R22.reuse ;  /* 0x0000000409097c24 */ /* 0x100fe4000f8e0216 */
[--C-:B------:R-:W-:Y:S02]  /*30d0*/  IMAD R19, R4, UR4, R22.reuse ;  /* 0x0000000404137c24 */ /* 0x100fe4000f8e0216 */
[----:B01----:R-:W-:-:S07]  /*30e0*/  IMAD R21, R6, UR4, R22 ;  /* 0x0000000406157c24 */ /* 0x003fce000f8e0216 */
.L_x_59:
[----:B--2---:R-:W-:-:S04]  /*30f0*/  IMAD.WIDE R14, R3, 0x4, R16 ;  /* 0x00000004030e7825 */ /* 0x004fc800078e0210 */
[--C-:B------:R-:W-:Y:S02]  /*3100*/  IMAD.WIDE R38, R19, 0x4, R16.reuse ;  /* 0x0000000413267825 */ /* 0x100fe400078e0210 */
[----:B------:R-:W2:Y:S04]  /*3110*/  LDG.E.EF R15, desc[UR8][R14.64] ;  /* 0x000000080e0f7981 */ /* 0x000ea8000c0e1900 */
[----:B------:R-:W2:Y:S01]  /*3120*/  LDG.E.EF R4, desc[UR8][R38.64] ;  /* 0x0000000826047981 */ /* 0x000ea2000c0e1900 */
[----:B------:R-:W-:Y:S01]  /*3130*/  ISETP.GT.AND P0, PT, R6, R5, PT ;  /* 0x000000050600720c */ /* 0x000fe20003f04270 */
[----:B------:R-:W-:Y:S01]  /*3140*/  BSSY.RECONVERGENT B0, `(.L_x_50) ;  /* 0x0000015000007945 */ /* 0x000fe20003800200 */
[----:B------:R-:W-:-:S04]  /*3150*/  IMAD.WIDE R36, R21, 0x4, R16 ;  /* 0x0000000415247825 */ /* 0x000fc800078e0210 */
[----:B--2---:R-:W-:-:S07]  /*3160*/  FADD R23, R4, -R15 ;  /* 0x8000000f04177221 */ /* 0x004fce0000000000 */
[----:B0-----:R-:W-:Y:S05]  /*3170*/  @!P0 BRA `(.L_x_51) ;  /* 0x0000000000348947 */ /* 0x001fea0003800000 */
[----:B------:R-:W-:Y:S01]  /*3180*/  IMAD.WIDE R24, R7, 0x4, R16 ;  /* 0x0000000407187825 */ /* 0x000fe200078e0210 */
[----:B------:R-:W2:Y:S05]  /*3190*/  LDG.E.EF R0, desc[UR8][R36.64] ;  /* 0x0000000824007981 */ /* 0x000eaa000c0e1900 */
[----:B------:R-:W2:Y:S02]  /*31a0*/  LDG.E.EF R25, desc[UR8][R24.64] ;  /* 0x0000000818197981 */ /* 0x000ea4000c0e1900 */
[----:B--2---:R-:W-:-:S04]  /*31b0*/  FADD R0, R0, -R25 ;  /* 0x8000001900007221 */ /* 0x004fc80000000000 */
[----:B------:R-:W-:-:S04]  /*31c0*/  FADD R15, |R23|, -|R0| ;  /* 0xc0000000170f7221 */ /* 0x000fc80000000200 */
[----:B------:R-:W-:-:S04]  /*31d0*/  FADD R15, R15, -R10 ;  /* 0x8000000a0f0f7221 */ /* 0x000fc80000000000 */
[----:B------:R-:W-:Y:S01]  /*31e0*/  FADD R23, R15, R18 ;  /* 0x000000120f177221 */ /* 0x000fe20000000000 */
[----:B------:R-:W-:-:S03]  /*31f0*/  FSETP.GEU.AND P0, PT, R18, -R15, PT ;  /* 0x8000000f1200720b */ /* 0x000fc60003f0e000 */
[----:B------:R-:W-:-:S04]  /*3200*/  FADD R18, R23, -R18 ;  /* 0x8000001217127221 */ /* 0x000fc80000000000 */
[----:B------:R-:W-:-:S06]  /*3210*/  FADD R15, -R15, R18 ;  /* 0x000000120f0f7221 */ /* 0x000fcc0000000100 */
[----:B------:R-:W-:Y:S05]  /*3220*/  @P0 BRA `(.L_x_52) ;  /* 0x0000000000180947 */ /* 0x000fea0003800000 */
[----:B------:R-:W-:Y:S01]  /*3230*/  HFMA2 R23, -RZ, RZ, 0, 0 ;  /* 0x00000000ff177431 */ /* 0x000fe200000001ff */
[----:B------:R-:W-:Y:S06]  /*3240*/  BRA `(.L_x_52) ;  /* 0x0000000000107947 */ /* 0x000fec0003800000 */
.L_x_51:
[----:B------:R-:W-:-:S04]  /*3250*/  FADD R15, |R23|, -R10 ;  /* 0x8000000a170f7221 */ /* 0x000fc80000000200 */
[----:B------:R-:W-:-:S04]  /*3260*/  FADD R23, R15, R18 ;  /* 0x000000120f177221 */ /* 0x000fc80000000000 */
[----:B------:R-:W-:-:S04]  /*3270*/  FADD R18, R23, -R18 ;  /* 0x8000001217127221 */ /* 0x000fc80000000000 */
[----:B------:R-:W-:-:S07]  /*3280*/  FADD R15, -R15, R18 ;  /* 0x000000120f0f7221 */ /* 0x000fce0000000100 */
.L_x_52:
[----:B------:R-:W-:Y:S05]  /*3290*/  BSYNC.RECONVERGENT B0 ;  /* 0x0000000000007941 */ /* 0x000fea0003800200 */
.L_x_50:
[----:B------:R-:W-:Y:S01]  /*32a0*/  IADD3 R10, PT, PT, R6, 0x1, RZ ;  /* 0x00000001060a7810 */ /* 0x000fe20007ffe0ff */
[----:B------:R-:W-:-:S03]  /*32b0*/  IMAD.WIDE R32, R9, 0x4, R16 ;  /* 0x0000000409207825 */ /* 0x000fc600078e0210 */
[----:B------:R-:W-:-:S13]  /*32c0*/  ISETP.GE.AND P0, PT, R10, RZ, PT ;  /* 0x000000ff0a00720c */ /* 0x000fda0003f06270 */
[----:B------:R-:W2:Y:S01]  /*32d0*/  @P0 LDG.E.EF R25, desc[UR8][R32.64] ;  /* 0x0000000820190981 */ /* 0x000ea2000c0e1900 */
[----:B------:R-:W0:Y:S01]  /*32e0*/  MUFU.RCP R0, R23 ;  /* 0x0000001700007308 */ /* 0x000e220000001000 */
[----:B------:R-:W-:Y:S01]  /*32f0*/  MOV R2, RZ ;  /* 0x000000ff00027202 */ /* 0x000fe20000000f00 */
[----:B------:R-:W-:Y:S01]  /*3300*/  BSSY.RECONVERGENT B2, `(.L_x_53) ;  /* 0x000000f000027945 */ /* 0x000fe20003800200 */
[----:B------:R-:W-:Y:S01]  /*3310*/  FSETP.GT.AND P2, PT, R23, RZ, PT ;  /* 0x000000ff1700720b */ /* 0x000fe20003f44000 */
[----:B0-----:R-:W-:-:S04]  /*3320*/  FFMA R27, R0, -R23, 1 ;  /* 0x3f800000001b7423 */ /* 0x001fc80000000817 */
[----:B------:R-:W-:Y:S01]  /*3330*/  FFMA R0, R0, R27, R0 ;  /* 0x0000001b00007223 */ /* 0x000fe20000000000 */
[----:B--2---:R-:W-:-:S04]  /*3340*/  @P0 FADD R25, R4, -R25 ;  /* 0x8000001904190221 */ /* 0x004fc80000000000 */
[----:B------:R-:W-:-:S04]  /*3350*/  @P0 FADD R2, |R25|, -RZ ;  /* 0x800000ff19020221 */ /* 0x000fc80000000200 */
[----:B------:R-:W0:Y:S01]  /*3360*/  FCHK P0, R2, R23 ;  /* 0x0000001702007302 */ /* 0x000e220000000000 */
[----:B------:R-:W-:-:S04]  /*3370*/  FFMA R25, R0, R2, RZ ;  /* 0x0000000200197223 */ /* 0x000fc800000000ff */
[----:B------:R-:W-:-:S04]  /*3380*/  FFMA R12, R25, -R23, R2 ;  /* 0x80000017190c7223 */ /* 0x000fc80000000002 */
[----:B------:R-:W-:Y:S01]  /*3390*/  FFMA R0, R0, R12, R25 ;  /* 0x0000000c00007223 */ /* 0x000fe20000000019 */
[----:B0-----:R-:W-:Y:S06]  /*33a0*/  @!P0 BRA `(.L_x_54) ;  /* 0x0000000000108947 */ /* 0x001fec0003800000 */
[----:B------:R-:W-:Y:S02]  /*33b0*/  MOV R0, R2 ;  /* 0x0000000200007202 */ /* 0x000fe40000000f00 */
[----:B------:R-:W-:Y:S02]  /*33c0*/  MOV R28, R23 ;  /* 0x00000017001c7202 */ /* 0x000fe40000000f00 */
[----:B------:R-:W-:-:S07]  /*33d0*/  MOV R2, 0x33f0 ;  /* 0x000033f000027802 */ /* 0x000fce0000000f00 */
[----:B------:R-:W-:Y:S05]  /*33e0*/  CALL.REL.NOINC `($__internal_0_$__cuda_sm3x_div_rn_noftz_f32_slowpath) ;  /* 0x0000000400387944 */ /* 0x000fea0003c00000 */
.L_x_54:
[----:B------:R-:W-:Y:S05]  /*33f0*/  BSYNC.RECONVERGENT B2 ;  /* 0x0000000000027941 */ /* 0x000fea0003800200 */
.L_x_53:
[----:B------:R-:W0:Y:S01]  /*3400*/  LDC.64 R40, c[0x0][0x3a0] ;  /* 0x0000e800ff287b82 */ /* 0x000e220000000a00 */
[----:B------:R-:W-:Y:S01]  /*3410*/  IADD3 R6, PT, PT, R6, 0x2, RZ ;  /* 0x0000000206067810 */ /* 0x000fe20007ffe0ff */
[----:B------:R-:W-:Y:S01]  /*3420*/  HFMA2 R25, -RZ, RZ, 1.791015625, -0.0758056640625 ;  /* 0x3f2aacdaff197431 */ /* 0x000fe200000001ff */
[----:B------:R-:W-:Y:S01]  /*3430*/  FSEL R0, R0, RZ, P2 ;  /* 0x000000ff00007208 */ /* 0x000fe20001000000 */
[----:B------:R-:W-:Y:S01]  /*3440*/  FADD R4, R4, -R13 ;  /* 0x8000000d04047221 */ /* 0x000fe20000000000 */
[----:B------:R-:W-:-:S03]  /*3450*/  ISETP.GE.AND P1, PT, R6, RZ, PT ;  /* 0x000000ff0600720c */ /* 0x000fc60003f26270 */
[----:B------:R-:W1:Y:S01]  /*3460*/  LDC R27, c[0x0][0x390] ;  /* 0x0000e400ff1b7b82 */ /* 0x000e620000000800 */
[----:B------:R-:W-:-:S04]  /*3470*/  FADD.SAT R0, RZ, R0 ;  /* 0x00000000ff007221 */ /* 0x000fc80000002000 */
[----:B------:R-:W-:-:S04]  /*3480*/  FFMA R0, R0, R25, 0.064499996602535247803 ;  /* 0x3d84189300007423 */ /* 0x000fc80000000019 */
[----:B------:R-:W-:Y:S01]  /*3490*/  FMUL R0, R0, R0 ;  /* 0x0000000000007220 */ /* 0x000fe20000400000 */
[----:B------:R-:W2:Y:S03]  /*34a0*/  @P1 LDC.64 R24, c[0x0][0x380] ;  /* 0x0000e000ff181b82 */ /* 0x000ea60000000a00 */
[----:B------:R-:W-:Y:S01]  /*34b0*/  FFMA R13, R0, R4, R13 ;  /* 0x00000004000d7223 */ /* 0x000fe2000000000d */
[----:B0-----:R-:W-:-:S05]  /*34c0*/  IMAD.WIDE R40, R19, 0x4, R40 ;  /* 0x0000000413287825 */ /* 0x001fca00078e0228 */
[----:B------:R0:W-:Y:S01]  /*34d0*/  STG.E desc[UR8][R40.64], R13 ;  /* 0x0000000d28007986 */ /* 0x0001e2000c101908 */
[----:B-1----:R-:W-:-:S03]  /*34e0*/  IMAD.WIDE R26, R27, 0x4, R38 ;  /* 0x000000041b1a7825 */ /* 0x002fc600078e0226 */
[----:B------:R-:W3:Y:S04]  /*34f0*/  LDG.E.EF R39, desc[UR8][R38.64] ;  /* 0x0000000826277981 */ /* 0x000ee8000c0e1900 */
[----:B------:R-:W3:Y:S01]  /*3500*/  LDG.E.EF R4, desc[UR8][R26.64] ;  /* 0x000000081a047981 */ /* 0x000ee2000c0e1900 */
[----:B--2---:R-:W-:-:S06]  /*3510*/  @P1 IMAD.WIDE R24, R11, 0x4, R24 ;  /* 0x000000040b181825 */ /* 0x004fcc00078e0218 */
[----:B------:R0:W5:Y:S01]  /*3520*/  @P1 LDG.E.EF R25, desc[UR8][R24.64] ;  /* 0x0000000818191981 */ /* 0x000162000c0e1900 */
[----:B------:R-:W-:Y:S01]  /*3530*/  ISETP.GT.AND P0, PT, R10, R5, PT ;  /* 0x000000050a00720c */ /* 0x000fe20003f04270 */
[----:B------:R-:W-:Y:S01]  /*3540*/  BSSY.RECONVERGENT B0, `(.L_x_55) ;  /* 0x0000011000007945 */ /* 0x000fe20003800200 */
[----:B---3--:R-:W-:-:S11]  /*3550*/  FADD R2, R4, -R39 ;  /* 0x8000002704027221 */ /* 0x008fd60000000000 */
[----:B------:R-:W-:-:S04]  /*3560*/  @!P0 FADD R10, |R2|, -R15 ;  /* 0x8000000f020a8221 */ /* 0x000fc80000000200 */
[----:B------:R-:W-:-:S04]  /*3570*/  @!P0 FADD R18, R10, R23 ;  /* 0x000000170a128221 */ /* 0x000fc80000000000 */
[----:B------:R-:W-:-:S04]  /*3580*/  @!P0 FADD R29, R18, -R23 ;  /* 0x80000017121d8221 */ /* 0x000fc80000000000 */
[----:B------:R-:W-:Y:S01]  /*3590*/  @!P0 FADD R10, -R10, R29 ;  /* 0x0000001d0a0a8221 */ /* 0x000fe20000000100 */
[----:B0-----:R-:W-:Y:S06]  /*35a0*/  @!P0 BRA `(.L_x_56) ;  /* 0x0000000000288947 */ /* 0x001fec0003800000 */
[----:B------:R-:W2:Y:S04]  /*35b0*/  LDG.E.EF R32, desc[UR8][R32.64] ;  /* 0x0000000820207981 */ /* 0x000ea8000c0e1900 */
        /* <DEDUP_REMOVED lines=8> */
[----:B------:R-:W-:-:S07]  /*3640*/  @!P0 MOV R18, RZ ;  /* 0x000000ff00128202 */ /* 0x000fce0000000f00 */
.L_x_56:
[----:B------:R-:W-:Y:S05]  /*3650*/  BSYNC.RECONVERGENT B0 ;  /* 0x0000000000007941 */ /* 0x000fea0003800200 */
.L_x_55:
[----:B------:R-:W0:Y:S01]  /*3660*/  MUFU.RCP R23, R18 ;  /* 0x0000001200177308 */ /* 0x000e220000001000 */
[----:B-----5:R-:W-:Y:S01]  /*3670*/  @P1 FADD R25, R4, -R25 ;  /* 0x8000001904191221 */ /* 0x020fe20000000000 */
[----:B------:R-:W-:Y:S01]  /*3680*/  MOV R15, RZ ;  /* 0x000000ff000f7202 */ /* 0x000fe20000000f00 */
[----:B------:R-:W-:Y:S01]  /*3690*/  BSSY.RECONVERGENT B2, `(.L_x_57) ;  /* 0x000000e000027945 */ /* 0x000fe20003800200 */
[----:B------:R-:W-:Y:S01]  /*36a0*/  FSETP.GT.AND P2, PT, R18, RZ, PT ;  /* 0x000000ff1200720b */ /* 0x000fe20003f44000 */
[----:B------:R-:W-:-:S04]  /*36b0*/  @P1 FADD R15, |R25|, -RZ ;  /* 0x800000ff190f1221 */ /* 0x000fc80000000200 */
[----:B------:R-:W1:Y:S01]  /*36c0*/  FCHK P0, R15, R18 ;  /* 0x000000120f007302 */ /* 0x000e620000000000 */
[----:B0-----:R-:W-:-:S04]  /*36d0*/  FFMA R0, -R18, R23, 1 ;  /* 0x3f80000012007423 */ /* 0x001fc80000000117 */
[----:B------:R-:W-:-:S04]  /*36e0*/  FFMA R0, R23, R0, R23 ;  /* 0x0000000017007223 */ /* 0x000fc80000000017 */
[----:B------:R-:W-:-:S04]  /*36f0*/  FFMA R23, R0, R15, RZ ;  /* 0x0000000f00177223 */ /* 0x000fc800000000ff */
[----:B------:R-:W-:-:S04]  /*3700*/  FFMA R2, -R18, R23, R15 ;  /* 0x0000001712027223 */ /* 0x000fc8000000010f */
[----:B------:R-:W-:Y:S01]  /*3710*/  FFMA R0, R0, R2, R23 ;  /* 0x0000000200007223 */ /* 0x000fe20000000017 */
[----:B-1----:R-:W-:Y:S06]  /*3720*/  @!P0 BRA `(.L_x_58) ;  /* 0x0000000000108947 */ /* 0x002fec0003800000 */
[----:B------:R-:W-:Y:S02]  /*3730*/  MOV R0, R15 ;  /* 0x0000000f00007202 */ /* 0x000fe40000000f00 */
[----:B------:R-:W-:Y:S02]  /*3740*/  MOV R28, R18 ;  /* 0x00000012001c7202 */ /* 0x000fe40000000f00 */
[----:B------:R-:W-:-:S07]  /*3750*/  MOV R2, 0x3770 ;  /* 0x0000377000027802 */ /* 0x000fce0000000f00 */
[----:B------:R-:W-:Y:S05]  /*3760*/  CALL.REL.NOINC `($__internal_0_$__cuda_sm3x_div_rn_noftz_f32_slowpath) ;  /* 0x0000000000587944 */ /* 0x000fea0003c00000 */
.L_x_58:
[----:B------:R-:W-:Y:S05]  /*3770*/  BSYNC.RECONVERGENT B2 ;  /* 0x0000000000027941 */ /* 0x000fea0003800200 */
.L_x_57:
[----:B------:R-:W0:Y:S01]  /*3780*/  LDC.64 R14, c[0x0][0x390] ;  /* 0x0000e400ff0e7b82 */ /* 0x000e220000000a00 */
[----:B------:R-:W-:Y:S01]  /*3790*/  HFMA2 R23, -RZ, RZ, 1.791015625, -0.0758056640625 ;  /* 0x3f2aacdaff177431 */ /* 0x000fe200000001ff */
[----:B------:R-:W-:Y:S01]  /*37a0*/  FSEL R0, R0, RZ, P2 ;  /* 0x000000ff00007208 */ /* 0x000fe20001000000 */
[----:B------:R-:W-:-:S04]  /*37b0*/  FADD R4, -R13, R4 ;  /* 0x000000040d047221 */ /* 0x000fc80000000100 */
[----:B------:R-:W-:-:S04]  /*37c0*/  FADD.SAT R0, RZ, R0 ;  /* 0x00000000ff007221 */ /* 0x000fc80000002000 */
[----:B------:R-:W-:-:S04]  /*37d0*/  FFMA R0, R0, R23, 0.064499996602535247803 ;  /* 0x3d84189300007423 */ /* 0x000fc80000000017 */
[----:B------:R-:W-:-:S04]  /*37e0*/  FMUL R0, R0, R0 ;  /* 0x0000000000007220 */ /* 0x000fc80000400000 */
[----:B------:R-:W-:Y:S01]  /*37f0*/  FFMA R13, R0, R4, R13 ;  /* 0x00000004000d7223 */ /* 0x000fe2000000000d */
[C---:B------:R-:W-:Y:S02]  /*3800*/  IADD3 R0, PT, PT, R8.reuse, 0x1, RZ ;  /* 0x0000000108007810 */ /* 0x040fe40007ffe0ff */
[----:B------:R-:W-:Y:S01]  /*3810*/  IADD3 R8, PT, PT, R8, 0x2, RZ ;  /* 0x0000000208087810 */ /* 0x000fe20007ffe0ff */
[----:B0-----:R-:W-:Y:S01]  /*3820*/  IMAD.WIDE R40, R14, 0x4, R40 ;  /* 0x000000040e287825 */ /* 0x001fe200078e0228 */
[----:B------:R-:W-:Y:S02]  /*3830*/  ISETP.GE.AND P0, PT, R0, R15, PT ;  /* 0x0000000f0000720c */ /* 0x000fe40003f06270 */
[C---:B------:R-:W-:Y:S02]  /*3840*/  LEA R11, R14.reuse, R11, 0x1 ;  /* 0x0000000b0e0b7211 */ /* 0x040fe400078e08ff */
[----:B------:R0:W-:Y:S01]  /*3850*/  STG.E desc[UR8][R40.64], R13 ;  /* 0x0000000d28007986 */ /* 0x0001e2000c101908 */
[----:B------:R-:W-:-:S02]  /*3860*/  LEA R9, R14, R9, 0x1 ;  /* 0x000000090e097211 */ /* 0x000fc400078e08ff */
[C---:B------:R-:W-:Y:S02]  /*3870*/  LEA R7, R14.reuse, R7, 0x1 ;  /* 0x000000070e077211 */ /* 0x040fe400078e08ff */
[C---:B------:R-:W-:Y:S02]  /*3880*/  LEA R21, R14.reuse, R21, 0x1 ;  /* 0x000000150e157211 */ /* 0x040fe400078e08ff */
[C---:B------:R-:W-:Y:S02]  /*3890*/  LEA R3, R14.reuse, R3, 0x1 ;  /* 0x000000030e037211 */ /* 0x040fe400078e08ff */
[----:B------:R-:W-:Y:S01]  /*38a0*/  LEA R19, R14, R19, 0x1 ;  /* 0x000000130e137211 */ /* 0x000fe200078e08ff */
[----:B------:R-:W-:Y:S06]  /*38b0*/  @!P0 BRA `(.L_x_59) ;  /* 0xfffffff8000c8947 */ /* 0x000fec000383ffff */
[----:B------:R-:W-:Y:S05]  /*38c0*/  EXIT ;  /* 0x000000000000794d */ /* 0x000fea0003800000 */
        .weak           $__internal_0_$__cuda_sm3x_div_rn_noftz_f32_slowpath
        .type           $__internal_0_$__cuda_sm3x_div_rn_noftz_f32_slowpath,@function
        .size           $__internal_0_$__cuda_sm3x_div_rn_noftz_f32_slowpath,(.L_x_169 - $__internal_0_$__cuda_sm3x_div_rn_noftz_f32_slowpath)
$__internal_0_$__cuda_sm3x_div_rn_noftz_f32_slowpath:
[----:B------:R-:W-:Y:S01]  /*38d0*/  SHF.R.U32.HI R12, RZ, 0x17, R28 ;  /* 0x00000017ff0c7819 */ /* 0x000fe2000001161c */
[----:B------:R-:W-:Y:S01]  /*38e0*/  BSSY.RECONVERGENT B0, `(.L_x_60) ;  /* 0x0000062000007945 */ /* 0x000fe20003800200 */
[----:B------:R-:W-:Y:S02]  /*38f0*/  SHF.R.U32.HI R25, RZ, 0x17, R0 ;  /* 0x00000017ff197819 */ /* 0x000fe40000011600 */
[----:B------:R-:W-:Y:S02]  /*3900*/  LOP3.LUT R12, R12, 0xff, RZ, 0xc0, !PT ;  /* 0x000000ff0c0c7812 */ /* 0x000fe400078ec0ff */
[----:B------:R-:W-:Y:S02]  /*3910*/  LOP3.LUT R25, R25, 0xff, RZ, 0xc0, !PT ;  /* 0x000000ff19197812 */ /* 0x000fe400078ec0ff */
[----:B------:R-:W-:Y:S02]  /*3920*/  IADD3 R26, PT, PT, R12, -0x1, RZ ;  /* 0xffffffff0c1a7810 */ /* 0x000fe40007ffe0ff */
[----:B------:R-:W-:-:S02]  /*3930*/  IADD3 R27, PT, PT, R25, -0x1, RZ ;  /* 0xffffffff191b7810 */ /* 0x000fc40007ffe0ff */
[----:B------:R-:W-:-:S04]  /*3940*/  ISETP.GT.U32.AND P0, PT, R26, 0xfd, PT ;  /* 0x000000fd1a00780c */ /* 0x000fc80003f04070 */
[----:B------:R-:W-:-:S13]  /*3950*/  ISETP.GT.U32.OR P0, PT, R27, 0xfd, P0 ;  /* 0x000000fd1b00780c */ /* 0x000fda0000704470 */
[----:B------:R-:W-:Y:S01]  /*3960*/  @!P0 MOV R14, RZ ;  /* 0x000000ff000e8202 */ /* 0x000fe20000000f00 */
[----:B------:R-:W-:Y:S06]  /*3970*/  @!P0 BRA `(.L_x_61) ;  /* 0x00000000005c8947 */ /* 0x000fec0003800000 */
[----:B------:R-:W-:Y:S02]  /*3980*/  FSETP.GTU.FTZ.AND P0, PT, |R0|, +INF , PT ;  /* 0x7f8000000000780b */ /* 0x000fe40003f1c200 */
[----:B------:R-:W-:-:S04]  /*3990*/  FSETP.GTU.FTZ.AND P1, PT, |R28|, +INF , PT ;  /* 0x7f8000001c00780b */ /* 0x000fc80003f3c200 */
[----:B------:R-:W-:-:S13]  /*39a0*/  PLOP3.LUT P0, PT, P0, P1, PT, 0xf8, 0x8f ;  /* 0x00000000008f781c */ /* 0x000fda0000703f70 */
[----:B------:R-:W-:Y:S05]  /*39b0*/  @P0 BRA `(.L_x_62) ;  /* 0x00000004004c0947 */ /* 0x000fea0003800000 */
[----:B------:R-:W-:-:S13]  /*39c0*/  LOP3.LUT P0, RZ, R28, 0x7fffffff, R0, 0xc8, !PT ;  /* 0x7fffffff1cff7812 */ /* 0x000fda000780c800 */
[----:B------:R-:W-:Y:S05]  /*39d0*/  @!P0 BRA `(.L_x_63) ;  /* 0x00000004003c8947 */ /* 0x000fea0003800000 */
[----:B------:R-:W-:Y:S02]  /*39e0*/  FSETP.NEU.FTZ.AND P3, PT, |R0|, +INF , PT ;  /* 0x7f8000000000780b */ /* 0x000fe40003f7d200 */
[----:B------:R-:W-:Y:S02]  /*39f0*/  FSETP.NEU.FTZ.AND P1, PT, |R28|, +INF , PT ;  /* 0x7f8000001c00780b */ /* 0x000fe40003f3d200 */
[----:B------:R-:W-:-:S11]  /*3a00*/  FSETP.NEU.FTZ.AND P0, PT, |R0|, +INF , PT ;  /* 0x7f8000000000780b */ /* 0x000fd60003f1d200 */
[----:B------:R-:W-:Y:S05]  /*3a10*/  @!P1 BRA !P3, `(.L_x_63) ;  /* 0x00000004002c9947 */ /* 0x000fea0005800000 */
[----:B------:R-:W-:-:S04]  /*3a20*/  LOP3.LUT P3, RZ, R0, 0x7fffffff, RZ, 0xc0, !PT ;  /* 0x7fffffff00ff7812 */ /* 0x000fc8000786c0ff */
[----:B------:R-:W-:-:S13]  /*3a30*/  PLOP3.LUT P1, PT, P1, P3, PT, 0x2f, 0xf2 ;  /* 0x0000000000f2781c */ /* 0x000fda0000f26577 */
[----:B------:R-:W-:Y:S05]  /*3a40*/  @P1 BRA `(.L_x_64) ;  /* 0x0000000400181947 */ /* 0x000fea0003800000 */
[----:B------:R-:W-:-:S04]  /*3a50*/  LOP3.LUT P1, RZ, R28, 0x7fffffff, RZ, 0xc0, !PT ;  /* 0x7fffffff1cff7812 */ /* 0x000fc8000782c0ff */
[----:B------:R-:W-:-:S13]  /*3a60*/  PLOP3.LUT P0, PT, P0, P1, PT, 0x2f, 0xf2 ;  /* 0x0000000000f2781c */ /* 0x000fda0000702577 */
[----:B------:R-:W-:Y:S05]  /*3a70*/  @P0 BRA `(.L_x_65) ;  /* 0x0000000400000947 */ /* 0x000fea0003800000 */
[----:B------:R-:W-:Y:S02]  /*3a80*/  ISETP.GE.AND P0, PT, R27, RZ, PT ;  /* 0x000000ff1b00720c */ /* 0x000fe40003f06270 */
[----:B------:R-:W-:-:S11]  /*3a90*/  ISETP.GE.AND P1, PT, R26, RZ, PT ;  /* 0x000000ff1a00720c */ /* 0x000fd60003f26270 */
[----:B------:R-:W-:Y:S01]  /*3aa0*/  @P0 MOV R14, RZ ;  /* 0x000000ff000e0202 */ /* 0x000fe20000000f00 */
[----:B------:R-:W-:Y:S01]  /*3ab0*/  @!P0 FFMA R0, R0, 1.84467440737095516160e+19, RZ ;  /* 0x5f80000000008823 */ /* 0x000fe200000000ff */
[----:B------:R-:W-:Y:S01]  /*3ac0*/  @!P0 MOV R14, 0xffffffc0 ;  /* 0xffffffc0000e8802 */ /* 0x000fe20000000f00 */
[----:B------:R-:W-:-:S03]  /*3ad0*/  @!P1 FFMA R28, R28, 1.84467440737095516160e+19, RZ ;  /* 0x5f8000001c1c9823 */ /* 0x000fc600000000ff */
[----:B------:R-:W-:-:S07]  /*3ae0*/  @!P1 IADD3 R14, PT, PT, R14, 0x40, RZ ;  /* 0x000000400e0e9810 */ /* 0x000fce0007ffe0ff */
.L_x_61:
[----:B------:R-:W-:Y:S01]  /*3af0*/  LEA R27, R12, 0xc0800000, 0x17 ;  /* 0xc08000000c1b7811 */ /* 0x000fe200078eb8ff */
[----:B------:R-:W-:Y:S01]  /*3b00*/  BSSY.RECONVERGENT B1, `(.L_x_66) ;  /* 0x0000036000017945 */ /* 0x000fe20003800200 */
[----:B------:R-:W-:Y:S02]  /*3b10*/  IADD3 R25, PT, PT, R25, -0x7f, RZ ;  /* 0xffffff8119197810 */ /* 0x000fe40007ffe0ff */
[----:B------:R-:W-:-:S03]  /*3b20*/  IADD3 R34, PT, PT, -R27, R28, RZ ;  /* 0x0000001c1b227210 */ /* 0x000fc60007ffe1ff */
[C---:B------:R-:W-:Y:S01]  /*3b30*/  IMAD R0, R25.reuse, -0x800000, R0 ;  /* 0xff80000019007824 */ /* 0x040fe200078e0200 */
[----:B------:R-:W0:Y:S01]  /*3b40*/  MUFU.RCP R26, R34 ;  /* 0x00000022001a7308 */ /* 0x000e220000001000 */
[----:B------:R-:W-:Y:S01]  /*3b50*/  FADD.FTZ R27, -R34, -RZ ;  /* 0x800000ff221b7221 */ /* 0x000fe20000010100 */
[----:B------:R-:W-:-:S04]  /*3b60*/  IADD3 R25, PT, PT, R25, 0x7f, -R12 ;  /* 0x0000007f19197810 */ /* 0x000fc80007ffe80c */
[----:B------:R-:W-:Y:S01]  /*3b70*/  IADD3 R25, PT, PT, R25, R14, RZ ;  /* 0x0000000e19197210 */ /* 0x000fe20007ffe0ff */
[----:B0-----:R-:W-:-:S04]  /*3b80*/  FFMA R31, R26, R27, 1 ;  /* 0x3f8000001a1f7423 */ /* 0x001fc8000000001b */
[----:B------:R-:W-:-:S04]  /*3b90*/  FFMA R31, R26, R31, R26 ;  /* 0x0000001f1a1f7223 */ /* 0x000fc8000000001a */
[----:B------:R-:W-:-:S04]  /*3ba0*/  FFMA R26, R0, R31, RZ ;  /* 0x0000001f001a7223 */ /* 0x000fc800000000ff */
[----:B------:R-:W-:-:S04]  /*3bb0*/  FFMA R28, R27, R26, R0 ;  /* 0x0000001a1b1c7223 */ /* 0x000fc80000000000 */
[----:B------:R-:W-:-:S04]  /*3bc0*/  FFMA R28, R31, R28, R26 ;  /* 0x0000001c1f1c7223 */ /* 0x000fc8000000001a */
[----:B------:R-:W-:-:S04]  /*3bd0*/  FFMA R27, R27, R28, R0 ;  /* 0x0000001c1b1b7223 */ /* 0x000fc80000000000 */
[----:B------:R-:W-:-:S05]  /*3be0*/  FFMA R0, R31, R27, R28 ;  /* 0x0000001b1f007223 */ /* 0x000fca000000001c */
[----:B------:R-:W-:-:S04]  /*3bf0*/  SHF.R.U32.HI R12, RZ, 0x17, R0 ;  /* 0x00000017ff0c7819 */ /* 0x000fc80000011600 */
[----:B------:R-:W-:-:S04]  /*3c00*/  LOP3.LUT R12, R12, 0xff, RZ, 0xc0, !PT ;  /* 0x000000ff0c0c7812 */ /* 0x000fc800078ec0ff */
[----:B------:R-:W-:-:S04]  /*3c10*/  IADD3 R12, PT, PT, R12, R25, RZ ;  /* 0x000000190c0c7210 */ /* 0x000fc80007ffe0ff */
[----:B------:R-:W-:-:S04]  /*3c20*/  IADD3 R14, PT, PT, R12, -0x1, RZ ;  /* 0xffffffff0c0e7810 */ /* 0x000fc80007ffe0ff */
[----:B------:R-:W-:-:S13]  /*3c30*/  ISETP.GE.U32.AND P0, PT, R14, 0xfe, PT ;  /* 0x000000fe0e00780c */ /* 0x000fda0003f06070 */
[----:B------:R-:W-:Y:S05]  /*3c40*/  @!P0 BRA `(.L_x_67) ;  /* 0x0000000000808947 */ /* 0x000fea0003800000 */
[----:B------:R-:W-:-:S13]  /*3c50*/  ISETP.GT.AND P0, PT, R12, 0xfe, PT ;  /* 0x000000fe0c00780c */ /* 0x000fda0003f04270 */
[----:B------:R-:W-:Y:S05]  /*3c60*/  @P0 BRA `(.L_x_68) ;  /* 0x00000000006c0947 */ /* 0x000fea0003800000 */
[----:B------:R-:W-:-:S13]  /*3c70*/  ISETP.GE.AND P0, PT, R12, 0x1, PT ;  /* 0x000000010c00780c */ /* 0x000fda0003f06270 */
[----:B------:R-:W-:Y:S05]  /*3c80*/  @P0 BRA `(.L_x_69) ;  /* 0x0000000000740947 */ /* 0x000fea0003800000 */
[----:B------:R-:W-:Y:S02]  /*3c90*/  ISETP.GE.AND P0, PT, R12, -0x18, PT ;  /* 0xffffffe80c00780c */ /* 0x000fe40003f06270 */
[----:B------:R-:W-:-:S11]  /*3ca0*/  LOP3.LUT R0, R0, 0x80000000, RZ, 0xc0, !PT ;  /* 0x8000000000007812 */ /* 0x000fd600078ec0ff */
[----:B------:R-:W-:Y:S05]  /*3cb0*/  @!P0 BRA `(.L_x_69) ;  /* 0x0000000000688947 */ /* 0x000fea0003800000 */
[CCC-:B------:R-:W-:Y:S01]  /*3cc0*/  FFMA.RZ R14, R31.reuse, R27.reuse, R28.reuse ;  /* 0x0000001b1f0e7223 */ /* 0x1c0fe2000000c01c */
[CCC-:B------:R-:W-:Y:S01]  /*3cd0*/  FFMA.RP R25, R31.reuse, R27.reuse, R28.reuse ;  /* 0x0000001b1f197223 */ /* 0x1c0fe2000000801c */
[----:B------:R-:W-:Y:S01]  /*3ce0*/  FFMA.RM R28, R31, R27, R28 ;  /* 0x0000001b1f1c7223 */ /* 0x000fe2000000401c */
[----:B------:R-:W-:Y:S02]  /*3cf0*/  IADD3 R26, PT, PT, R12, 0x20, RZ ;  /* 0x000000200c1a7810 */ /* 0x000fe40007ffe0ff */
[----:B------:R-:W-:Y:S02]  /*3d00*/  LOP3.LUT R14, R14, 0x7fffff, RZ, 0xc0, !PT ;  /* 0x007fffff0e0e7812 */ /* 0x000fe400078ec0ff */
[----:B------:R-:W-:Y:S02]  /*3d10*/  ISETP.NE.AND P3, PT, R12, RZ, PT ;  /* 0x000000ff0c00720c */ /* 0x000fe40003f65270 */
[----:B------:R-:W-:Y:S02]  /*3d20*/  LOP3.LUT R27, R14, 0x800000, RZ, 0xfc, !PT ;  /* 0x008000000e1b7812 */ /* 0x000fe400078efcff */
[----:B------:R-:W-:-:S02]  /*3d30*/  ISETP.NE.AND P1, PT, R12, RZ, PT ;  /* 0x000000ff0c00720c */ /* 0x000fc40003f25270 */
[----:B------:R-:W-:Y:S02]  /*3d40*/  IADD3 R12, PT, PT, -R12, RZ, RZ ;  /* 0x000000ff0c0c7210 */ /* 0x000fe40007ffe1ff */
[----:B------:R-:W-:Y:S02]  /*3d50*/  SHF.L.U32 R26, R27, R26, RZ ;  /* 0x0000001a1b1a7219 */ /* 0x000fe400000006ff */
[----:B------:R-:W-:Y:S02]  /*3d60*/  FSETP.NEU.FTZ.AND P0, PT, R25, R28, PT ;  /* 0x0000001c1900720b */ /* 0x000fe40003f1d000 */
[----:B------:R-:W-:Y:S02]  /*3d70*/  SEL R12, R12, RZ, P3 ;  /* 0x000000ff0c0c7207 */ /* 0x000fe40001800000 */
[----:B------:R-:W-:Y:S02]  /*3d80*/  ISETP.NE.AND P1, PT, R26, RZ, P1 ;  /* 0x000000ff1a00720c */ /* 0x000fe40000f25270 */
[----:B------:R-:W-:-:S02]  /*3d90*/  SHF.R.U32.HI R27, RZ, R12, R27 ;  /* 0x0000000cff1b7219 */ /* 0x000fc4000001161b */
[----:B------:R-:W-:Y:S02]  /*3da0*/  PLOP3.LUT P0, PT, P0, P1, PT, 0xf8, 0x8f ;  /* 0x00000000008f781c */ /* 0x000fe40000703f70 */
[----:B------:R-:W-:Y:S02]  /*3db0*/  SHF.R.U32.HI R14, RZ, 0x1, R27 ;  /* 0x00000001ff0e7819 */ /* 0x000fe4000001161b */
[----:B------:R-:W-:-:S04]  /*3dc0*/  SEL R25, RZ, 0x1, !P0 ;  /* 0x00000001ff197807 */ /* 0x000fc80004000000 */
[----:B------:R-:W-:-:S04]  /*3dd0*/  LOP3.LUT R12, R25, 0x1, R14, 0xf8, !PT ;  /* 0x00000001190c7812 */ /* 0x000fc800078ef80e */
[----:B------:R-:W-:-:S04]  /*3de0*/  LOP3.LUT R27, R12, R27, RZ, 0xc0, !PT ;  /* 0x0000001b0c1b7212 */ /* 0x000fc800078ec0ff */
[----:B------:R-:W-:-:S04]  /*3df0*/  IADD3 R27, PT, PT, R14, R27, RZ ;  /* 0x0000001b0e1b7210 */ /* 0x000fc80007ffe0ff */
[----:B------:R-:W-:Y:S01]  /*3e00*/  LOP3.LUT R0, R27, R0, RZ, 0xfc, !PT ;  /* 0x000000001b007212 */ /* 0x000fe200078efcff */
[----:B------:R-:W-:Y:S06]  /*3e10*/  BRA `(.L_x_69) ;  /* 0x0000000000107947 */ /* 0x000fec0003800000 */
.L_x_68:
[----:B------:R-:W-:-:S04]  /*3e20*/  LOP3.LUT R0, R0, 0x80000000, RZ, 0xc0, !PT ;  /* 0x8000000000007812 */ /* 0x000fc800078ec0ff */
[----:B------:R-:W-:Y:S01]  /*3e30*/  LOP3.LUT R0, R0, 0x7f800000, RZ, 0xfc, !PT ;  /* 0x7f80000000007812 */ /* 0x000fe200078efcff */
[----:B------:R-:W-:Y:S06]  /*3e40*/  BRA `(.L_x_69) ;  /* 0x0000000000047947 */ /* 0x000fec0003800000 */
.L_x_67:
[----:B------:R-:W-:-:S07]  /*3e50*/  LEA R0, R25, R0, 0x17 ;  /* 0x0000000019007211 */ /* 0x000fce00078eb8ff */
.L_x_69:
[----:B------:R-:W-:Y:S05]  /*3e60*/  BSYNC.RECONVERGENT B1 ;  /* 0x0000000000017941 */ /* 0x000fea0003800200 */
.L_x_66:
[----:B------:R-:W-:Y:S05]  /*3e70*/  BRA `(.L_x_70) ;  /* 0x0000000000207947 */ /* 0x000fea0003800000 */
.L_x_65:
[----:B------:R-:W-:-:S04]  /*3e80*/  LOP3.LUT R0, R28, 0x80000000, R0, 0x48, !PT ;  /* 0x800000001c007812 */ /* 0x000fc800078e4800 */
[----:B------:R-:W-:Y:S01]  /*3e90*/  LOP3.LUT R0, R0, 0x7f800000, RZ, 0xfc, !PT ;  /* 0x7f80000000007812 */ /* 0x000fe200078efcff */
[----:B------:R-:W-:Y:S06]  /*3ea0*/  BRA `(.L_x_70) ;  /* 0x0000000000147947 */ /* 0x000fec0003800000 */
.L_x_64:
[----:B------:R-:W-:Y:S01]  /*3eb0*/  LOP3.LUT R0, R28, 0x80000000, R0, 0x48, !PT ;  /* 0x800000001c007812 */ /* 0x000fe200078e4800 */
[----:B------:R-:W-:Y:S06]  /*3ec0*/  BRA `(.L_x_70) ;  /* 0x00000000000c7947 */ /* 0x000fec0003800000 */
.L_x_63:
[----:B------:R-:W0:Y:S01]  /*3ed0*/  MUFU.RSQ R0, -QNAN ;  /* 0xffc0000000007908 */ /* 0x000e220000001400 */
[----:B------:R-:W-:Y:S05]  /*3ee0*/  BRA `(.L_x_70) ;  /* 0x0000000000047947 */ /* 0x000fea0003800000 */
.L_x_62:
[----:B------:R-:W-:-:S07]  /*3ef0*/  FADD.FTZ R0, R0, R28 ;  /* 0x0000001c00007221 */ /* 0x000fce0000010000 */
.L_x_70:
[----:B------:R-:W-:Y:S05]  /*3f00*/  BSYNC.RECONVERGENT B0 ;  /* 0x0000000000007941 */ /* 0x000fea0003800200 */
.L_x_60:
[----:B------:R-:W-:Y:S01]  /*3f10*/  HFMA2 R27, -RZ, RZ, 0, 0 ;  /* 0x00000000ff1b7431 */ /* 0x000fe200000001ff */
[----:B------:R-:W-:-:S04]  /*3f20*/  MOV R26, R2 ;  /* 0x00000002001a7202 */ /* 0x000fc80000000f00 */
[----:B0-----:R-:W-:Y:S05]  /*3f30*/  RET.REL.NODEC R26 `(ehlers_kama_multi_series_one_param_2d_f32) ;  /* 0xffffffc01a307950 */ /* 0x001fea0003c3ffff */
.L_x_71:
        /* <DEDUP_REMOVED lines=12> */
.L_x_169:


//--------------------- .text.ehlers_kama_multi_series_one_param_f32 --------------------------
	.section	.text.ehlers_kama_multi_series_one_param_f32,"ax",@progbits
	.align	128
        .global         ehlers_kama_multi_series_one_param_f32
        .type           ehlers_kama_multi_series_one_param_f32,@function
        .size           ehlers_kama_multi_series_one_param_f32,(.L_x_170 - ehlers_kama_multi_series_one_param_f32)
        .other          ehlers_kama_multi_series_one_param_f32,@"STO_CUDA_ENTRY STV_DEFAULT"
ehlers_kama_multi_series_one_param_f32:
.text.ehlers_kama_multi_series_one_param_f32:
[----:B------:R-:W-:Y:S01]  /*0000*/  LDC R1, c[0x0][0x37c] ;  /* 0x0000df00ff017b82 */ /* 0x000fe20000000800 */
[----:B------:R-:W0:Y:S01]  /*0010*/  S2R R0, SR_CTAID.X ;  /* 0x0000000000007919 */ /* 0x000e220000002500 */
[----:B------:R-:W1:Y:S02]  /*0020*/  LDCU UR4, c[0x0][0x38c] ;  /* 0x00007180ff0477ac */ /* 0x000e640008000800 */
[----:B-1----:R-:W-:-:S04]  /*0030*/  MOV R5, UR4 ;  /* 0x0000000400057c02 */ /* 0x002fc80008000f00 */
[----:B0-----:R-:W-:-:S13]  /*0040*/  ISETP.GE.AND P0, PT, R0, R5, PT ;  /* 0x000000050000720c */ /* 0x001fda0003f06270 */
[----:B------:R-:W-:Y:S05]  /*0050*/  @P0 EXIT ;  /* 0x000000000000094d */ /* 0x000fea0003800000 */
[----:B------:R-:W0:Y:S08]  /*0060*/  LDC R8, c[0x0][0x388] ;  /* 0x0000e200ff087b82 */ /* 0x000e300000000800 */
[----:B------:R-:W0:Y:S02]  /*0070*/  LDC R7, c[0x0][0x390] ;  /* 0x0000e400ff077b82 */ /* 0x000e240000000800 */
[----:B0-----:R-:W-:-:S04]  /*0080*/  VIMNMX R2, PT, PT, R8, R7, PT ;  /* 0x0000000708027248 */ /* 0x001fc80003fe0100 */
[----:B------:R-:W-:-:S13]  /*0090*/  ISETP.GE.AND P0, PT, R2, 0x1, PT ;  /* 0x000000010200780c */ /* 0x000fda0003f06270 */
[----:B------:R-:W-:Y:S05]  /*00a0*/  @!P0 EXIT ;  /* 0x000000000000894d */ /* 0x000fea0003800000 */
[----:B------:R-:W0:Y:S01]  /*00b0*/  LDC.64 R2, c[0x0][0x398] ;  /* 0x0000e600ff027b82 */ /* 0x000e220000000a00 */
[----:B------:R-:W1:Y:S01]  /*00c0*/  LDCU.64 UR6, c[0x0][0x358] ;  /* 0x00006b00ff0677ac */ /* 0x000e620008000a00 */
[----:B0-----:R-:W-:-:S05]  /*00d0*/  IMAD.WIDE.U32 R2, R0, 0x4, R2 ;  /* 0x0000000400027825 */ /* 0x001fca00078e0002 */
[----:B-1----:R-:W2:Y:S02]  /*00e0*/  LDG.E.CONSTANT R4, desc[UR6][R2.64] ;  /* 0x0000000602047981 */ /* 0x002ea4000c1e9900 */
[----:B--2---:R-:W-:-:S13]  /*00f0*/  ISETP.GE.AND P0, PT, R4, R7, PT ;  /* 0x000000070400720c */ /* 0x004fda0003f06270 */
[----:B------:R-:W-:Y:S05]  /*0100*/  @P0 EXIT ;  /* 0x000000000000094d */ /* 0x000fea0003800000 */
[----:B------:R-:W-:-:S04]  /*0110*/  VIMNMX R3, PT, PT, RZ, R4, !PT ;  /* 0x00000004ff037248 */ /* 0x000fc80007fe0100 */
[----:B------:R-:W-:-:S04]  /*0120*/  IADD3 R2, PT, PT, R3, R8, RZ ;  /* 0x0000000803027210 */ /* 0x000fc80007ffe0ff */
[----:B------:R-:W-:-:S04]  /*0130*/  IADD3 R6, PT, PT, R2, -0x1, RZ ;  /* 0xffffffff02067810 */ /* 0x000fc80007ffe0ff */
[----:B------:R-:W-:-:S04]  /*0140*/  VIMNMX.U32 R9, PT, PT, R6, R7, PT ;  /* 0x0000000706097248 */ /* 0x000fc80003fe0000 */
[----:B------:R-:W-:-:S13]  /*0150*/  ISETP.NE.AND P0, PT, R9, RZ, PT ;  /* 0x000000ff0900720c */ /* 0x000fda0003f05270 */
[----:B------:R-:W-:Y:S05]  /*0160*/  @!P0 BRA `(.L_x_72) ;  /* 0x0000000400008947 */ /* 0x000fea0003800000 */
[C---:B------:R-:W-:Y:S01]  /*0170*/  ISETP.GE.U32.AND P0, PT, R9.reuse, 0x8, PT ;  /* 0x000000080900780c */ /* 0x040fe20003f06070 */
[----:B------:R-:W-:Y:S01]  /*0180*/  HFMA2 R27, -RZ, RZ, 0, 0 ;  /* 0x00000000ff1b7431 */ /* 0x000fe200000001ff */
[----:B------:R-:W-:-:S04]  /*0190*/  LOP3.LUT R26, R9, 0x7, RZ, 0xc0, !PT ;  /* 0x00000007091a7812 */ /* 0x000fc800078ec0ff */
[----:B------:R-:W-:-:S07]  /*01a0*/  ISETP.NE.AND P1, PT, R26, RZ, PT ;  /* 0x000000ff1a00720c */ /* 0x000fce0003f25270 */
[----:B------:R-:W-:Y:S06]  /*01b0*/  @!P0 BRA `(.L_x_73) ;  /* 0x0000000000608947 */ /* 0x000fec0003800000 */
[----:B------:R-:W0:Y:S01]  /*01c0*/  LDC.64 R10, c[0x0][0x3a0] ;  /* 0x0000e800ff0a7b82 */ /* 0x000e220000000a00 */
[----:B------:R-:W-:Y:S02]  /*01d0*/  LOP3.LUT R27, R9, 0x7ffffff8, RZ, 0xc0, !PT ;  /* 0x7ffffff8091b7812 */ /* 0x000fe400078ec0ff */
[----:B------:R-:W-:-:S07]  /*01e0*/  MOV R28, RZ ;  /* 0x000000ff001c7202 */ /* 0x000fce0000000f00 */
.L_x_74:
[C---:B------:R-:W-:Y:S01]  /*01f0*/  IMAD R23, R28.reuse, R5, R0 ;  /* 0x000000051c177224 */ /* 0x040fe200078e0200 */
[----:B-1----:R-:W-:Y:S02]  /*0200*/  MOV R29, 0x7fc00000 ;  /* 0x7fc00000001d7802 */ /* 0x002fe40000000f00 */
[----:B------:R-:W-:Y:S01]  /*0210*/  IADD3 R28, PT, PT, R28, 0x8, RZ ;  /* 0x000000081c1c7810 */ /* 0x000fe20007ffe0ff */
[----:B0-----:R-:W-:-:S03]  /*0220*/  IMAD.WIDE R22, R23, 0x4, R10 ;  /* 0x0000000417167825 */ /* 0x001fc600078e020a */
[----:B------:R-:W-:Y:S02]  /*0230*/  ISETP.NE.AND P0, PT, R28, R27, PT ;  /* 0x0000001b1c00720c */ /* 0x000fe40003f05270 */
[----:B------:R-:W-:Y:S01]  /*0240*/  STG.E desc[UR6][R22.64], R29 ;  /* 0x0000001d16007986 */ /* 0x000fe2000c101906 */
        /* <DEDUP_REMOVED lines=12> */
[----:B0-----:R-:W-:-:S05]  /*0310*/  IMAD.WIDE R12, R5, 0x4, R24 ;  /* 0x00000004050c7825 */ /* 0x001fca00078e0218 */
[----:B------:R1:W-:Y:S01]  /*0320*/  STG.E desc[UR6][R12.64], R29 ;  /* 0x0000001d0c007986 */ /* 0x0003e2000c101906 */
[----:B------:R-:W-:Y:S05]  /*0330*/  @P0 BRA `(.L_x_74) ;  /* 0xfffffffc00ac0947 */ /* 0x000fea000383ffff */
.L_x_73:
[----:B------:R-:W-:Y:S05]  /*0340*/  @!P1 BRA `(.L_x_72) ;  /* 0x0000000000889947 */ /* 0x000fea0003800000 */
[----:B------:R-:W-:Y:S02]  /*0350*/  ISETP.GE.U32.AND P0, PT, R26, 0x4, PT ;  /* 0x000000041a00780c */ /* 0x000fe40003f06070 */
[----:B-1----:R-:W-:-:S04]  /*0360*/  LOP3.LUT R18, R9, 0x3, RZ, 0xc0, !PT ;  /* 0x0000000309127812 */ /* 0x002fc800078ec0ff */
[----:B------:R-:W-:-:S07]  /*0370*/  ISETP.NE.AND P1, PT, R18, RZ, PT ;  /* 0x000000ff1200720c */ /* 0x000fce0003f25270 */
[----:B------:R-:W-:Y:S06]  /*0380*/  @!P0 BRA `(.L_x_75) ;  /* 0x0000000000308947 */ /* 0x000fec0003800000 */
[----:B------:R-:W0:Y:S01]  /*0390*/  LDC.64 R10, c[0x0][0x3a0] ;  /* 0x0000e800ff0a7b82 */ /* 0x000e220000000a00 */
[C---:B------:R-:W-:Y:S01]  /*03a0*/  IMAD R13, R27.reuse, R5, R0 ;  /* 0x000000051b0d7224 */ /* 0x040fe200078e0200 */
[----:B------:R-:W-:Y:S02]  /*03b0*/  MOV R19, 0x7fc00000 ;  /* 0x7fc0000000137802 */ /* 0x000fe40000000f00 */
[----:B------:R-:W-:Y:S01]  /*03c0*/  IADD3 R27, PT, PT, R27, 0x4, RZ ;  /* 0x000000041b1b7810 */ /* 0x000fe20007ffe0ff */
[----:B0-----:R-:W-:-:S05]  /*03d0*/  IMAD.WIDE R10, R13, 0x4, R10 ;  /* 0x000000040d0a7825 */ /* 0x001fca00078e020a */
[----:B------:R0:W-:Y:S01]  /*03e0*/  STG.E desc[UR6][R10.64], R19 ;  /* 0x000000130a007986 */ /* 0x0001e2000c101906 */
[----:B------:R-:W-:-:S05]  /*03f0*/  IMAD.WIDE R14, R5, 0x4, R10 ;  /* 0x00000004050e7825 */ /* 0x000fca00078e020a */
[----:B------:R0:W-:Y:S01]  /*0400*/  STG.E desc[UR6][R14.64], R19 ;  /* 0x000000130e007986 */ /* 0x0001e2000c101906 */
[----:B------:R-:W-:-:S05]  /*0410*/  IMAD.WIDE R12, R5, 0x4, R14 ;  /* 0x00000004050c7825 */ /* 0x000fca00078e020e */
[----:B------:R0:W-:Y:S01]  /*0420*/  STG.E desc[UR6][R12.64], R19 ;  /* 0x000000130c007986 */ /* 0x0001e2000c101906 */
[----:B------:R-:W-:-:S05]  /*0430*/  IMAD.WIDE R16, R5, 0x4, R12 ;  /* 0x0000000405107825 */ /* 0x000fca00078e020c */
[----:B------:R0:W-:Y:S02]  /*0440*/  STG.E desc[UR6][R16.64], R19 ;  /* 0x0000001310007986 */ /* 0x0001e4000c101906 */
.L_x_75:
[----:B------:R-:W-:Y:S05]  /*0450*/  @!P1 BRA `(.L_x_72) ;  /* 0x0000000000449947 */ /* 0x000fea0003800000 */
[----:B------:R-:W-:Y:S02]  /*0460*/  LOP3.LUT R9, R9, 0x1, RZ, 0xc0, !PT ;  /* 0x0000000109097812 */ /* 0x000fe400078ec0ff */
[----:B------:R-:W-:Y:S02]  /*0470*/  ISETP.NE.AND P0, PT, R18, 0x1, PT ;  /* 0x000000011200780c */ /* 0x000fe40003f05270 */
[----:B------:R-:W-:-:S13]  /*0480*/  ISETP.NE.U32.AND P1, PT, R9, 0x1, PT ;  /* 0x000000010900780c */ /* 0x000fda0003f25070 */
[----:B0-----:R-:W0:Y:S01]  /*0490*/  @!P1 LDC.64 R10, c[0x0][0x3a0] ;  /* 0x0000e800ff0a9b82 */ /* 0x001e220000000a00 */
[----:B------:R-:W-:Y:S05]  /*04a0*/  @!P0 BRA `(.L_x_76) ;  /* 0x0000000000208947 */ /* 0x000fea0003800000 */
[----:B------:R-:W1:Y:S01]  /*04b0*/  LDC.64 R12, c[0x0][0x3a0] ;  /* 0x0000e800ff0c7b82 */ /* 0x000e620000000a00 */
[C---:B------:R-:W-:Y:S01]  /*04c0*/  IMAD R9, R27.reuse, R5, R0 ;  /* 0x000000051b097224 */ /* 0x040fe200078e0200 */
[----:B------:R-:W-:-:S03]  /*04d0*/  IADD3 R27, PT, PT, R27, 0x2, RZ ;  /* 0x000000021b1b7810 */ /* 0x000fc60007ffe0ff */
[----:B-1----:R-:W-:Y:S01]  /*04e0*/  IMAD.WIDE R12, R9, 0x4, R12 ;  /* 0x00000004090c7825 */ /* 0x002fe200078e020c */
[----:B------:R-:W-:-:S03]  /*04f0*/  MOV R9, 0x7fc00000 ;  /* 0x7fc0000000097802 */ /* 0x000fc60000000f00 */
[----:B------:R-:W-:Y:S02]  /*0500*/  IMAD.WIDE R14, R5, 0x4, R12 ;  /* 0x00000004050e7825 */ /* 0x000fe400078e020c */
[----:B------:R1:W-:Y:S04]  /*0510*/  STG.E desc[UR6][R12.64], R9 ;  /* 0x000000090c007986 */ /* 0x0003e8000c101906 */
[----:B------:R1:W-:Y:S02]  /*0520*/  STG.E desc[UR6][R14.64], R9 ;  /* 0x000000090e007986 */ /* 0x0003e4000c101906 */
.L_x_76:
[----:B------:R-:W-:Y:S01]  /*0530*/  @!P1 IMAD R27, R27, R5, R0 ;  /* 0x000000051b1b9224 */ /* 0x000fe200078e0200 */
[----:B-1----:R-:W-:-:S03]  /*0540*/  @!P1 MOV R9, 0x7fc00000 ;  /* 0x7fc0000000099802 */ /* 0x002fc60000000f00 */
[----:B0-----:R-:W-:-:S05]  /*0550*/  @!P1 IMAD.WIDE R10, R27, 0x4, R10 ;  /* 0x000000041b0a9825 */ /* 0x001fca00078e020a */
[----:B------:R2:W-:Y:S02]  /*0560*/  @!P1 STG.E desc[UR6][R10.64], R9 ;  /* 0x000000090a009986 */ /* 0x0005e4000c101906 */
.L_x_72:
[----:B------:R-:W-:-:S13]  /*0570*/  ISETP.GT.AND P0, PT, R2, R7, PT ;  /* 0x000000070200720c */ /* 0x000fda0003f04270 */
[----:B------:R-:W-:Y:S05]  /*0580*/  @P0 EXIT ;  /* 0x000000000000094d */ /* 0x000fea0003800000 */
[----:B------:R-:W-:Y:S01]  /*0590*/  ISETP.GE.AND P0, PT, R4, 0x1, PT ;  /* 0x000000010400780c */ /* 0x000fe20003f06270 */
[----:B------:R-:W-:Y:S01]  /*05a0*/  HFMA2 R27, -RZ, RZ, 0, 0 ;  /* 0x00000000ff1b7431 */ /* 0x000fe200000001ff */
[----:B------:R-:W-:Y:S02]  /*05b0*/  VIADDMNMX R8, R6, -R8, R3, !PT ;  /* 0x8000000806087246 */ /* 0x000fe40007800103 */
[----:B-1----:R-:W-:Y:S02]  /*05c0*/  MOV R21, RZ ;  /* 0x000000ff00157202 */ /* 0x002fe40000000f00 */
[----:B------:R-:W-:-:S04]  /*05d0*/  SEL R7, R3, R8, !P0 ;  /* 0x0000000803077207 */ /* 0x000fc80004000000 */
[----:B------:R-:W-:-:S13]  /*05e0*/  ISETP.GE.AND P0, PT, R7, R6, PT ;  /* 0x000000060700720c */ /* 0x000fda0003f06270 */
[----:B------:R-:W-:Y:S05]  /*05f0*/  @P0 BRA `(.L_x_77) ;  /* 0x0000000c00740947 */ /* 0x000fea0003800000 */
[----:B0-2---:R-:W-:Y:S02]  /*0600*/  IADD3 R10, PT, PT, R2, -0x2, -R7 ;  /* 0xfffffffe020a7810 */ /* 0x005fe40007ffe807 */
[----:B------:R-:W-:Y:S02]  /*0610*/  LOP3.LUT R9, RZ, R7, RZ, 0x33, !PT ;  /* 0x00000007ff097212 */ /* 0x000fe400078e33ff */
[----:B------:R-:W-:Y:S02]  /*0620*/  ISETP.GE.U32.AND P1, PT, R10, 0x7, PT ;  /* 0x000000070a00780c */ /* 0x000fe40003f26070 */
[----:B------:R-:W-:Y:S02]  /*0630*/  IADD3 R8, PT, PT, R2, R9, RZ ;  /* 0x0000000902087210 */ /* 0x000fe40007ffe0ff */
[----:B------:R-:W-:Y:S02]  /*0640*/  MOV R21, RZ ;  /* 0x000000ff00157202 */ /* 0x000fe40000000f00 */
[----:B------:R-:W-:-:S02]  /*0650*/  LOP3.LUT R9, R8, 0x7, RZ, 0xc0, !PT ;  /* 0x0000000708097812 */ /* 0x000fc400078ec0ff */
[----:B------:R-:W-:Y:S02]  /*0660*/  MOV R27, RZ ;  /* 0x000000ff001b7202 */ /* 0x000fe40000000f00 */
[----:B------:R-:W-:-:S03]  /*0670*/  ISETP.NE.AND P0, PT, R9, RZ, PT ;  /* 0x000000ff0900720c */ /* 0x000fc60003f05270 */
[----:B------:R-:W-:Y:S10]  /*0680*/  @!P1 BRA `(.L_x_78) ;  /* 0x0000000400ac9947 */ /* 0x000ff40003800000 */
[----:B------:R-:W0:Y:S01]  /*0690*/  LDC R5, c[0x0][0x38c] ;  /* 0x0000e300ff057b82 */ /* 0x000e220000000800 */
[----:B------:R-:W-:Y:S01]  /*06a0*/  HFMA2 R21, -RZ, RZ, 0, 0 ;  /* 0x00000000ff157431 */ /* 0x000fe200000001ff */
[----:B------:R-:W-:Y:S01]  /*06b0*/  LOP3.LUT R18, R8, 0xfffffff8, RZ, 0xc0, !PT ;  /* 0xfffffff808127812 */ /* 0x000fe200078ec0ff */
[----:B------:R-:W-:-:S05]  /*06c0*/  UMOV UR4, URZ ;  /* 0x000000ff00047c82 */ /* 0x000fca0008000000 */
[----:B------:R-:W1:Y:S02]  /*06d0*/  LDC.64 R10, c[0x0][0x380] ;  /* 0x0000e000ff0a7b82 */ /* 0x000e640000000a00 */
.L_x_79:
[----:B------:R-:W-:Y:S01]  /*06e0*/  ISETP.GT.AND P3, PT, R4, R7, PT ;  /* 0x000000070400720c */ /* 0x000fe20003f64270 */
[----:B0-----:R-:W-:-:S05]  /*06f0*/  IMAD R13, R7, R5, R5 ;  /* 0x00000005070d7224 */ /* 0x001fca00078e0205 */
[----:B------:R-:W-:-:S05]  /*0700*/  IADD3 R13, PT, PT, R13, R0, RZ ;  /* 0x000000000d0d7210 */ /* 0x000fca0007ffe0ff */
[----:B-1----:R-:W-:-:S04]  /*0710*/  IMAD.WIDE.U32 R12, R13, 0x4, R10 ;  /* 0x000000040d0c7825 */ /* 0x002fc800078e000a */
[----:B------:R-:W-:Y:S01]  /*0720*/  @!P3 IMAD R15, R7, R5, R0 ;  /* 0x00000005070fb224 */ /* 0x000fe200078e0200 */
[----:B------:R-:W2:Y:S03]  /*0730*/  @!P3 LDG.E.CONSTANT R19, desc[UR6][R12.64] ;  /* 0x000000060c13b981 */ /* 0x000ea6000c1e9900 */
[----:B------:R-:W-:-:S05]  /*0740*/  @!P3 IMAD.WIDE.U32 R14, R15, 0x4, R10 ;  /* 0x000000040f0eb825 */ /* 0x000fca00078e000a */
[----:B------:R0:W2:Y:S01]  /*0750*/  @!P3 LDG.E.CONSTANT R20, desc[UR6][R14.64] ;  /* 0x000000060e14b981 */ /* 0x0000a2000c1e9900 */
[C---:B------:R-:W-:Y:S02]  /*0760*/  IADD3 R17, PT, PT, R7.reuse, 0x1, RZ ;  /* 0x0000000107117810 */ /* 0x040fe40007ffe0ff */
[----:B------:R-:W-:Y:S02]  /*0770*/  IADD3 R25, PT, PT, R7, 0x2, RZ ;  /* 0x0000000207197810 */ /* 0x000fe40007ffe0ff */
[----:B------:R-:W-:-:S03]  /*0780*/  ISETP.GT.AND P4, PT, R4, R17, PT ;  /* 0x000000110400720c */ /* 0x000fc60003f84270 */
[----:B------:R-:W-:-:S04]  /*0790*/  IMAD R17, R25, R5, R0 ;  /* 0x0000000519117224 */ /* 0x000fc800078e0200 */
[----:B------:R-:W-:Y:S01]  /*07a0*/  IMAD.WIDE.U32 R16, R17, 0x4, R10 ;  /* 0x0000000411107825 */ /* 0x000fe200078e000a */
[----:B------:R-:W-:Y:S02]  /*07b0*/  IADD3 R29, PT, PT, R7, 0x3, RZ ;  /* 0x00000003071d7810 */ /* 0x000fe40007ffe0ff */
[----:B------:R-:W-:-:S03]  /*07c0*/  ISETP.GT.AND P1, PT, R4, R25, PT ;  /* 0x000000190400720c */ /* 0x000fc60003f24270 */
[----:B------:R1:W3:Y:S04]  /*07d0*/  @!P4 LDG.E.CONSTANT R22, desc[UR6][R12.64] ;  /* 0x000000060c16c981 */ /* 0x0002e8000c1e9900 */
[----:B------:R-:W3:Y:S01]  /*07e0*/  @!P4 LDG.E.CONSTANT R23, desc[UR6][R16.64] ;  /* 0x000000061017c981 */ /* 0x000ee2000c1e9900 */
[----:B0-----:R-:W-:-:S04]  /*07f0*/  IMAD R15, R29, R5, R0 ;  /* 0x000000051d0f7224 */ /* 0x001fc800078e0200 */
[----:B------:R-:W-:Y:S01]  /*0800*/  IMAD.WIDE.U32 R14, R15, 0x4, R10 ;  /* 0x000000040f0e7825 */ /* 0x000fe200078e000a */
[----:B------:R0:W4:Y:S04]  /*0810*/  @!P1 LDG.E.CONSTANT R24, desc[UR6][R16.64] ;  /* 0x0000000610189981 */ /* 0x000128000c1e9900 */
[----:B------:R-:W4:Y:S01]  /*0820*/  @!P1 LDG.E.CONSTANT R25, desc[UR6][R14.64] ;  /* 0x000000060e199981 */ /* 0x000f22000c1e9900 */
[----:B------:R-:W-:Y:S02]  /*0830*/  ISETP.GT.AND P2, PT, R4, R29, PT ;  /* 0x0000001d0400720c */ /* 0x000fe40003f44270 */
[----:B------:R-:W-:Y:S01]  /*0840*/  IADD3 R29, PT, PT, R7, 0x4, RZ ;  /* 0x00000004071d7810 */ /* 0x000fe20007ffe0ff */
[----:B--2---:R-:W-:-:S04]  /*0850*/  @!P3 FADD R20, R19, -R20 ;  /* 0x800000141314b221 */ /* 0x004fc80000000000 */
[----:B------:R-:W-:-:S04]  /*0860*/  @!P3 FADD R20, -R21, |R20| ;  /* 0x400000141514b221 */ /* 0x000fc80000000100 */
[----:B------:R-:W-:-:S04]  /*0870*/  @!P3 FADD R26, R27, R20 ;  /* 0x000000141b1ab221 */ /* 0x000fc80000000000 */
[----:B-1----:R-:W-:-:S04]  /*0880*/  @!P3 FADD R13, -R27, R26 ;  /* 0x0000001a1b0db221 */ /* 0x002fc80000000100 */
[----:B------:R-:W-:Y:S01]  /*0890*/  @!P3 FADD R21, -R20, R13 ;  /* 0x0000000d1415b221 */ /* 0x000fe20000000100 */
[----:B------:R-:W-:Y:S01]  /*08a0*/  IMAD R13, R29, R5, R0 ;  /* 0x000000051d0d7224 */ /* 0x000fe200078e0200 */
[----:B------:R1:W2:Y:S03]  /*08b0*/  @!P2 LDG.E.CONSTANT R20, desc[UR6][R14.64] ;  /* 0x000000060e14a981 */ /* 0x0002a6000c1e9900 */
[----:B------:R-:W-:-:S05]  /*08c0*/  IMAD.WIDE.U32 R12, R13, 0x4, R10 ;  /* 0x000000040d0c7825 */ /* 0x000fca00078e000a */
[----:B------:R-:W2:Y:S01]  /*08d0*/  @!P2 LDG.E.CONSTANT R19, desc[UR6][R12.64] ;  /* 0x000000060c13a981 */ /* 0x000ea2000c1e9900 */
[----:B---3--:R-:W-:Y:S01]  /*08e0*/  @!P4 FADD R22, -R22, R23 ;  /* 0x000000171616c221 */ /* 0x008fe20000000100 */
[----:B------:R-:W-:-:S03]  /*08f0*/  @!P3 MOV R27, R26 ;  /* 0x0000001a001bb202 */ /* 0x000fc60000000f00 */
[----:B------:R-:W-:-:S04]  /*0900*/  @!P4 FADD R22, -R21, |R22| ;  /* 0x400000161516c221 */ /* 0x000fc80000000100 */
[----:B0-----:R-:W-:Y:S01]  /*0910*/  @!P4 FADD R16, R27, R22 ;  /* 0x000000161b10c221 */ /* 0x001fe20000000000 */
[----:B------:R-:W-:Y:S02]  /*0920*/  IADD3 R17, PT, PT, R7, 0x5, RZ ;  /* 0x0000000507117810 */ /* 0x000fe40007ffe0ff */
[----:B------:R-:W-:Y:S01]  /*0930*/  ISETP.GT.AND P3, PT, R4, R29, PT ;  /* 0x0000001d0400720c */ /* 0x000fe20003f64270 */
[----:B------:R-:W-:Y:S01]  /*0940*/  @!P4 FADD R23, -R27, R16 ;  /* 0x000000101b17c221 */ /* 0x000fe20000000100 */
[----:B----4-:R-:W-:-:S03]  /*0950*/  @!P1 FADD R24, -R24, R25 ;  /* 0x0000001918189221 */ /* 0x010fc60000000100 */
[----:B------:R-:W-:Y:S01]  /*0960*/  @!P4 FADD R21, -R22, R23 ;  /* 0x000000171615c221 */ /* 0x000fe20000000100 */
[----:B------:R-:W-:Y:S01]  /*0970*/  IMAD R23, R17, R5, R0 ;  /* 0x0000000511177224 */ /* 0x000fe200078e0200 */
[----:B------:R-:W-:Y:S02]  /*0980*/  @!P4 MOV R27, R16 ;  /* 0x00000010001bc202 */ /* 0x000fe40000000f00 */
[----:B------:R-:W-:Y:S01]  /*0990*/  @!P1 FADD R24, -R21, |R24| ;  /* 0x4000001815189221 */ /* 0x000fe20000000100 */
[----:B-1----:R-:W-:-:S04]  /*09a0*/  IMAD.WIDE.U32 R14, R23, 0x4, R10 ;  /* 0x00000004170e7825 */ /* 0x002fc800078e000a */
[----:B------:R-:W-:Y:S01]  /*09b0*/  @!P1 FADD R26, R27, R24 ;  /* 0x000000181b1a9221 */ /* 0x000fe20000000000 */
[----:B------:R0:W3:Y:S01]  /*09c0*/  @!P3 LDG.E.CONSTANT R22, desc[UR6][R12.64] ;  /* 0x000000060c16b981 */ /* 0x0000e2000c1e9900 */
[----:B------:R-:W-:-:S03]  /*09d0*/  ISETP.GT.AND P5, PT, R4, R17, PT ;  /* 0x000000110400720c */ /* 0x000fc60003fa4270 */
[----:B------:R-:W3:Y:S01]  /*09e0*/  @!P3 LDG.E.CONSTANT R23, desc[UR6][R14.64] ;  /* 0x000000060e17b981 */ /* 0x000ee2000c1e9900 */
[----:B------:R-:W-:Y:S01]  /*09f0*/  IADD3 R25, PT, PT, R7, 0x6, RZ ;  /* 0x0000000607197810 */ /* 0x000fe20007ffe0ff */
[----:B------:R-:W-:-:S04]  /*0a00*/  @!P1 FADD R17, -R27, R26 ;  /* 0x0000001a1b119221 */ /* 0x000fc80000000100 */
[----:B------:R-:W-:Y:S01]  /*0a10*/  @!P1 FADD R21, -R24, R17 ;  /* 0x0000001118159221 */ /* 0x000fe20000000100 */
[----:B------:R-:W-:-:S04]  /*0a20*/  IMAD R17, R25, R5, R0 ;  /* 0x0000000519117224 */ /* 0x000fc800078e0200 */
[----:B------:R-:W-:Y:S01]  /*0a30*/  IMAD.WIDE.U32 R16, R17, 0x4, R10 ;  /* 0x0000000411107825 */ /* 0x000fe200078e000a */
[----:B------:R-:W-:Y:S02]  /*0a40*/  ISETP.GT.AND P6, PT, R4, R25, PT ;  /* 0x000000190400720c */ /* 0x000fe40003fc4270 */
[----:B------:R1:W4:Y:S01]  /*0a50*/  @!P5 LDG.E.CONSTANT R25, desc[UR6][R14.64] ;  /* 0x000000060e19d981 */ /* 0x000322000c1e9900 */
[----:B0-----:R-:W-:-:S03]  /*0a60*/  IADD3 R13, PT, PT, R7, 0x7, RZ ;  /* 0x00000007070d7810 */ /* 0x001fc60007ffe0ff */
[----:B------:R-:W4:Y:S01]  /*0a70*/  @!P5 LDG.E.CONSTANT R24, desc[UR6][R16.64] ;  /* 0x000000061018d981 */ /* 0x000f22000c1e9900 */
[----:B------:R-:W-:Y:S01]  /*0a80*/  ISETP.GT.AND P4, PT, R4, R13, PT ;  /* 0x0000000d0400720c */ /* 0x000fe20003f84270 */
[----:B------:R-:W-:Y:S01]  /*0a90*/  IMAD R13, R13, R5, R0 ;  /* 0x000000050d0d7224 */ /* 0x000fe200078e0200 */
[----:B------:R-:W-:-:S03]  /*0aa0*/  @!P1 MOV R27, R26 ;  /* 0x0000001a001b9202 */ /* 0x000fc60000000f00 */
[----:B------:R-:W-:Y:S01]  /*0ab0*/  IMAD.WIDE.U32 R12, R13, 0x4, R10 ;  /* 0x000000040d0c7825 */ /* 0x000fe200078e000a */
[----:B------:R-:W-:-:S03]  /*0ac0*/  IADD3 R7, PT, PT, R7, 0x8, RZ ;  /* 0x0000000807077810 */ /* 0x000fc60007ffe0ff */
[----:B--2---:R-:W-:Y:S02]  /*0ad0*/  @!P2 FADD R20, -R20, R19 ;  /* 0x000000131414a221 */ /* 0x004fe40000000100 */
[----:B------:R-:W2:Y:S02]  /*0ae0*/  @!P6 LDG.E.CONSTANT R19, desc[UR6][R12.64] ;  /* 0x000000060c13e981 */ /* 0x000ea4000c1e9900 */
[----:B------:R-:W-:Y:S02]  /*0af0*/  @!P2 FADD R28, -R21, |R20| ;  /* 0x40000014151ca221 */ /* 0x000fe40000000100 */
[----:B------:R0:W2:Y:S02]  /*0b00*/  @!P6 LDG.E.CONSTANT R20, desc[UR6][R16.64] ;  /* 0x000000061014e981 */ /* 0x0000a4000c1e9900 */
[----:B------:R-:W-:-:S04]  /*0b10*/  @!P2 FADD R26, R27, R28 ;  /* 0x0000001c1b1aa221 */ /* 0x000fc80000000000 */
[----:B-1----:R-:W-:-:S04]  /*0b20*/  @!P2 FADD R15, -R27, R26 ;  /* 0x0000001a1b0fa221 */ /* 0x002fc80000000100 */
[----:B------:R-:W-:Y:S01]  /*0b30*/  @!P2 FADD R21, -R28, R15 ;  /* 0x0000000f1c15a221 */ /* 0x000fe20000000100 */
[----:B------:R-:W-:Y:S01]  /*0b40*/  @!P4 IMAD R15, R7, R5, R0 ;  /* 0x00000005070fc224 */ /* 0x000fe200078e0200 */
[----:B------:R1:W5:Y:S03]  /*0b50*/  @!P4 LDG.E.CONSTANT R28, desc[UR6][R12.64] ;  /* 0x000000060c1cc981 */ /* 0x000366000c1e9900 */
[----:B------:R-:W-:-:S06]  /*0b60*/  @!P4 IMAD.WIDE.U32 R14, R15, 0x4, R10 ;  /* 0x000000040f0ec825 */ /* 0x000fcc00078e000a */
[----:B------:R-:W5:Y:S01]  /*0b70*/  @!P4 LDG.E.CONSTANT R15, desc[UR6][R14.64] ;  /* 0x000000060e0fc981 */ /* 0x000f62000c1e9900 */
[----:B---3--:R-:W-:Y:S01]  /*0b80*/  @!P3 FADD R22, -R22, R23 ;  /* 0x000000171616b221 */ /* 0x008fe20000000100 */
[----:B------:R-:W-:-:S03]  /*0b90*/  @!P2 MOV R27, R26 ;  /* 0x0000001a001ba202 */ /* 0x000fc60000000f00 */
[----:B------:R-:W-:-:S04]  /*0ba0*/  @!P3 FADD R22, -R21, |R22| ;  /* 0x400000161516b221 */ /* 0x000fc80000000100 */
[----:B0-----:R-:W-:-:S04]  /*0bb0*/  @!P3 FADD R16, R27, R22 ;  /* 0x000000161b10b221 */ /* 0x001fc80000000000 */
[----:B------:R-:W-:Y:S01]  /*0bc0*/  @!P3 FADD R17, -R27, R16 ;  /* 0x000000101b11b221 */ /* 0x000fe20000000100 */
[----:B------:R-:W-:-:S03]  /*0bd0*/  @!P3 MOV R27, R16 ;  /* 0x00000010001bb202 */ /* 0x000fc60000000f00 */
[----:B------:R-:W-:Y:S01]  /*0be0*/  @!P3 FADD R21, -R22, R17 ;  /* 0x000000111615b221 */ /* 0x000fe20000000100 */
[----:B----4-:R-:W-:-:S04]  /*0bf0*/  @!P5 FADD R24, -R25, R24 ;  /* 0x000000181918d221 */ /* 0x010fc80000000100 */
[----:B------:R-:W-:-:S04]  /*0c00*/  @!P5 FADD R24, -R21, |R24| ;  /* 0x400000181518d221 */ /* 0x000fc80000000100 */
[----:B-1----:R-:W-:-:S04]  /*0c10*/  @!P5 FADD R12, R27, R24 ;  /* 0x000000181b0cd221 */ /* 0x002fc80000000000 */
[----:B------:R-:W-:Y:S01]  /*0c20*/  @!P5 FADD R13, -R27, R12 ;  /* 0x0000000c1b0dd221 */ /* 0x000fe20000000100 */
[----:B------:R-:W-:-:S03]  /*0c30*/  @!P5 MOV R27, R12 ;  /* 0x0000000c001bd202 */ /* 0x000fc60000000f00 */
[----:B------:R-:W-:Y:S01]  /*0c40*/  @!P5 FADD R21, -R24, R13 ;  /* 0x0000000d1815d221 */ /* 0x000fe20000000100 */
[----:B------:R-:W-:-:S06]  /*0c50*/  UIADD3 UR4, UPT, UPT, UR4, 0x8, URZ ;  /* 0x0000000804047890 */ /* 0x000fcc000fffe0ff */
[----:B------:R-:W-:Y:S01]  /*0c60*/  ISETP.NE.AND P1, PT, R18, UR4, PT ;  /* 0x0000000412007c0c */ /* 0x000fe2000bf25270 */
[----:B--2---:R-:W-:-:S04]  /*0c70*/  @!P6 FADD R20, -R20, R19 ;  /* 0x000000131414e221 */ /* 0x004fc80000000100 */
[----:B------:R-:W-:-:S04]  /*0c80*/  @!P6 FADD R20, -R21, |R20| ;  /* 0x400000141514e221 */ /* 0x000fc80000000100 */
[----:B------:R-:W-:-:S04]  /*0c90*/  @!P6 FADD R12, R27, R20 ;  /* 0x000000141b0ce221 */ /* 0x000fc80000000000 */
[----:B------:R-:W-:Y:S01]  /*0ca0*/  @!P6 FADD R13, -R27, R12 ;  /* 0x0000000c1b0de221 */ /* 0x000fe20000000100 */
[----:B------:R-:W-:-:S03]  /*0cb0*/  @!P6 MOV R27, R12 ;  /* 0x0000000c001be202 */ /* 0x000fc60000000f00 */
[----:B------:R-:W-:Y:S01]  /*0cc0*/  @!P6 FADD R21, -R20, R13 ;  /* 0x0000000d1415e221 */ /* 0x000fe20000000100 */
[----:B-----5:R-:W-:-:S04]  /*0cd0*/  @!P4 FADD R28, -R28, R15 ;  /* 0x0000000f1c1cc221 */ /* 0x020fc80000000100 */
[----:B------:R-:W-:-:S04]  /*0ce0*/  @!P4 FADD R28, -R21, |R28| ;  /* 0x4000001c151cc221 */ /* 0x000fc80000000100 */
[----:B------:R-:W-:-:S04]  /*0cf0*/  @!P4 FADD R12, R27, R28 ;  /* 0x0000001c1b0cc221 */ /* 0x000fc80000000000 */
[----:B------:R-:W-:Y:S01]  /*0d00*/  @!P4 FADD R13, -R27, R12 ;  /* 0x0000000c1b0dc221 */ /* 0x000fe20000000100 */
[----:B------:R-:W-:-:S03]  /*0d10*/  @!P4 MOV R27, R12 ;  /* 0x0000000c001bc202 */ /* 0x000fc60000000f00 */
[----:B------:R-:W-:Y:S01]  /*0d20*/  @!P4 FADD R21, -R28, R13 ;  /* 0x0000000d1c15c221 */ /* 0x000fe20000000100 */
[----:B------:R-:W-:Y:S06]  /*0d30*/  @P1 BRA `(.L_x_79) ;  /* 0xfffffff800681947 */ /* 0x000fec000383ffff */
.L_x_78:
[----:B------:R-:W-:Y:S05]  /*0d40*/  @!P0 BRA `(.L_x_77) ;  /* 0x0000000400a08947 */ /* 0x000fea0003800000 */
[----:B------:R-:W-:Y:S02]  /*0d50*/  ISETP.GE.U32.AND P0, PT, R9, 0x4, PT ;  /* 0x000000040900780c */ /* 0x000fe40003f06070 */
[----:B------:R-:W-:-:S04]  /*0d60*/  LOP3.LUT R23, R8, 0x3, RZ, 0xc0, !PT ;  /* 0x0000000308177812 */ /* 0x000fc800078ec0ff */
[----:B------:R-:W-:-:S07]  /*0d70*/  ISETP.NE.AND P4, PT, R23, RZ, PT ;  /* 0x000000ff1700720c */ /* 0x000fce0003f85270 */
[----:B------:R-:W-:Y:S06]  /*0d80*/  @!P0 BRA `(.L_x_80) ;  /* 0x0000000000d08947 */ /* 0x000fec0003800000 */
[----:B------:R-:W0:Y:S01]  /*0d90*/  LDC.64 R10, c[0x0][0x380] ;  /* 0x0000e000ff0a7b82 */ /* 0x000e220000000a00 */
[----:B------:R-:W-:Y:S01]  /*0da0*/  ISETP.GT.AND P0, PT, R4, R7, PT ;  /* 0x000000070400720c */ /* 0x000fe20003f04270 */
[----:B------:R-:W-:-:S05]  /*0db0*/  IMAD R9, R7, R5, R5 ;  /* 0x0000000507097224 */ /* 0x000fca00078e0205 */
[----:B------:R-:W-:-:S07]  /*0dc0*/  IADD3 R9, PT, PT, R9, R0, RZ ;  /* 0x0000000009097210 */ /* 0x000fce0007ffe0ff */
[C---:B------:R-:W-:Y:S01]  /*0dd0*/  @!P0 IMAD R15, R7.reuse, R5, R0 ;  /* 0x00000005070f8224 */ /* 0x040fe200078e0200 */
[----:B------:R-:W-:-:S03]  /*0de0*/  IADD3 R25, PT, PT, R7, 0x2, RZ ;  /* 0x0000000207197810 */ /* 0x000fc60007ffe0ff */
[----:B0-----:R-:W-:-:S04]  /*0df0*/  @!P0 IMAD.WIDE.U32 R14, R15, 0x4, R10 ;  /* 0x000000040f0e8825 */ /* 0x001fc800078e000a */
[----:B------:R-:W-:Y:S01]  /*0e00*/  IMAD.WIDE.U32 R16, R9, 0x4, R10 ;  /* 0x0000000409107825 */ /* 0x000fe200078e000a */
[----:B------:R-:W-:Y:S01]  /*0e10*/  IADD3 R9, PT, PT, R7, 0x1, RZ ;  /* 0x0000000107097810 */ /* 0x000fe20007ffe0ff */
[----:B------:R0:W2:Y:S04]  /*0e20*/  @!P0 LDG.E.CONSTANT R20, desc[UR6][R14.64] ;  /* 0x000000060e148981 */ /* 0x0000a8000c1e9900 */
[----:B------:R-:W2:Y:S01]  /*0e30*/  @!P0 LDG.E.CONSTANT R19, desc[UR6][R16.64] ;  /* 0x0000000610138981 */ /* 0x000ea2000c1e9900 */
[----:B------:R-:W-:Y:S01]  /*0e40*/  ISETP.GT.AND P1, PT, R4, R9, PT ;  /* 0x000000090400720c */ /* 0x000fe20003f24270 */
[----:B------:R-:W-:-:S04]  /*0e50*/  IMAD R13, R25, R5, R0 ;  /* 0x00000005190d7224 */ /* 0x000fc800078e0200 */
[----:B------:R-:W-:Y:S01]  /*0e60*/  IMAD.WIDE.U32 R12, R13, 0x4, R10 ;  /* 0x000000040d0c7825 */ /* 0x000fe200078e000a */
[----:B------:R-:W-:Y:S02]  /*0e70*/  IADD3 R29, PT, PT, R7, 0x3, RZ ;  /* 0x00000003071d7810 */ /* 0x000fe40007ffe0ff */
[----:B------:R-:W-:-:S05]  /*0e80*/  ISETP.GT.AND P2, PT, R4, R25, PT ;  /* 0x000000190400720c */ /* 0x000fca0003f44270 */
[----:B------:R1:W3:Y:S04]  /*0e90*/  @!P1 LDG.E.CONSTANT R9, desc[UR6][R16.64] ;  /* 0x0000000610099981 */ /* 0x0002e8000c1e9900 */
[----:B------:R-:W3:Y:S01]  /*0ea0*/  @!P1 LDG.E.CONSTANT R18, desc[UR6][R12.64] ;  /* 0x000000060c129981 */ /* 0x000ee2000c1e9900 */
[----:B------:R-:W-:Y:S01]  /*0eb0*/  IMAD R25, R29, R5, R0 ;  /* 0x000000051d197224 */ /* 0x000fe200078e0200 */
[----:B------:R-:W-:-:S03]  /*0ec0*/  ISETP.GT.AND P3, PT, R4, R29, PT ;  /* 0x0000001d0400720c */ /* 0x000fc60003f64270 */
[----:B0-----:R-:W-:Y:S01]  /*0ed0*/  IMAD.WIDE.U32 R14, R25, 0x4, R10 ;  /* 0x00000004190e7825 */ /* 0x001fe200078e000a */
[----:B------:R-:W-:Y:S01]  /*0ee0*/  IADD3 R7, PT, PT, R7, 0x4, RZ ;  /* 0x0000000407077810 */ /* 0x000fe20007ffe0ff */
[----:B------:R0:W4:Y:S04]  /*0ef0*/  @!P2 LDG.E.CONSTANT R25, desc[UR6][R12.64] ;  /* 0x000000060c19a981 */ /* 0x000128000c1e9900 */
[----:B------:R-:W4:Y:S04]  /*0f00*/  @!P2 LDG.E.CONSTANT R22, desc[UR6][R14.64] ;  /* 0x000000060e16a981 */ /* 0x000f28000c1e9900 */
[----:B------:R-:W-:Y:S01]  /*0f10*/  @!P3 IMAD R29, R7, R5, R0 ;  /* 0x00000005071db224 */ /* 0x000fe200078e0200 */
[----:B------:R-:W5:Y:S03]  /*0f20*/  @!P3 LDG.E.CONSTANT R16, desc[UR6][R14.64] ;  /* 0x000000060e10b981 */ /* 0x000f66000c1e9900 */
[----:B------:R-:W-:-:S06]  /*0f30*/  @!P3 IMAD.WIDE.U32 R10, R29, 0x4, R10 ;  /* 0x000000041d0ab825 */ /* 0x000fcc00078e000a */
[----:B------:R4:W5:Y:S01]  /*0f40*/  @!P3 LDG.E.CONSTANT R11, desc[UR6][R10.64] ;  /* 0x000000060a0bb981 */ /* 0x000962000c1e9900 */
[----:B--2---:R-:W-:-:S04]  /*0f50*/  @!P0 FADD R20, -R20, R19 ;  /* 0x0000001314148221 */ /* 0x004fc80000000100 */
[----:B------:R-:W-:-:S04]  /*0f60*/  @!P0 FADD R20, -R21, |R20| ;  /* 0x4000001415148221 */ /* 0x000fc80000000100 */
[----:B------:R-:W-:-:S04]  /*0f70*/  @!P0 FADD R24, R27, R20 ;  /* 0x000000141b188221 */ /* 0x000fc80000000000 */
[----:B-1----:R-:W-:Y:S01]  /*0f80*/  @!P0 FADD R17, -R27, R24 ;  /* 0x000000181b118221 */ /* 0x002fe20000000100 */
[----:B------:R-:W-:-:S03]  /*0f90*/  @!P0 MOV R27, R24 ;  /* 0x00000018001b8202 */ /* 0x000fc60000000f00 */
[----:B------:R-:W-:Y:S01]  /*0fa0*/  @!P0 FADD R21, -R20, R17 ;  /* 0x0000001114158221 */ /* 0x000fe20000000100 */
[----:B---3--:R-:W-:-:S04]  /*0fb0*/  @!P1 FADD R18, -R9, R18 ;  /* 0x0000001209129221 */ /* 0x008fc80000000100 */
[----:B------:R-:W-:-:S04]  /*0fc0*/  @!P1 FADD R18, -R21, |R18| ;  /* 0x4000001215129221 */ /* 0x000fc80000000100 */
[----:B0-----:R-:W-:-:S04]  /*0fd0*/  @!P1 FADD R12, R27, R18 ;  /* 0x000000121b0c9221 */ /* 0x001fc80000000000 */
[----:B------:R-:W-:Y:S01]  /*0fe0*/  @!P1 FADD R9, -R27, R12 ;  /* 0x0000000c1b099221 */ /* 0x000fe20000000100 */
[----:B----4-:R-:W-:-:S03]  /*0ff0*/  @!P2 FADD R22, -R25, R22 ;  /* 0x000000161916a221 */ /* 0x010fc60000000100 */
[----:B------:R-:W-:Y:S01]  /*1000*/  @!P1 FADD R21, -R18, R9 ;  /* 0x0000000912159221 */ /* 0x000fe20000000100 */
[----:B------:R-:W-:-:S03]  /*1010*/  @!P1 MOV R27, R12 ;  /* 0x0000000c001b9202 */ /* 0x000fc60000000f00 */
[----:B------:R-:W-:-:S04]  /*1020*/  @!P2 FADD R22, -R21, |R22| ;  /* 0x400000161516a221 */ /* 0x000fc80000000100 */
[----:B------:R-:W-:-:S04]  /*1030*/  @!P2 FADD R10, R27, R22 ;  /* 0x000000161b0aa221 */ /* 0x000fc80000000000 */
[----:B------:R-:W-:Y:S01]  /*1040*/  @!P2 FADD R9, -R27, R10 ;  /* 0x0000000a1b09a221 */ /* 0x000fe20000000100 */
[----:B-----5:R-:W-:-:S03]  /*1050*/  @!P3 FADD R16, R11, -R16 ;  /* 0x800000100b10b221 */ /* 0x020fc60000000000 */
[----:B------:R-:W-:Y:S01]  /*1060*/  @!P2 FADD R21, -R22, R9 ;  /* 0x000000091615a221 */ /* 0x000fe20000000100 */
[----:B------:R-:W-:-:S03]  /*1070*/  @!P2 MOV R27, R10 ;  /* 0x0000000a001ba202 */ /* 0x000fc60000000f00 */
[----:B------:R-:W-:-:S04]  /*1080*/  @!P3 FADD R16, -R21, |R16| ;  /* 0x400000101510b221 */ /* 0x000fc80000000100 */
[----:B------:R-:W-:-:S04]  /*1090*/  @!P3 FADD R10, R27, R16 ;  /* 0x000000101b0ab221 */ /* 0x000fc80000000000 */
[----:B------:R-:W-:Y:S01]  /*10a0*/  @!P3 FADD R9, -R27, R10 ;  /* 0x0000000a1b09b221 */ /* 0x000fe20000000100 */
[----:B------:R-:W-:-:S03]  /*10b0*/  @!P3 MOV R27, R10 ;  /* 0x0000000a001bb202 */ /* 0x000fc60000000f00 */
[----:B------:R-:W-:-:S07]  /*10c0*/  @!P3 FADD R21, -R16, R9 ;  /* 0x000000091015b221 */ /* 0x000fce0000000100 */
.L_x_80:
[----:B------:R-:W-:Y:S05]  /*10d0*/  @!P4 BRA `(.L_x_77) ;  /* 0x0000000000bcc947 */ /* 0x000fea0003800000 */
[----:B------:R-:W-:Y:S02]  /*10e0*/  ISETP.NE.AND P0, PT, R23, 0x1, PT ;  /* 0x000000011700780c */ /* 0x000fe40003f05270 */
[----:B------:R-:W-:-:S11]  /*10f0*/  LOP3.LUT R12, R8, 0x1, RZ, 0xc0, !PT ;  /* 0x00000001080c7812 */ /* 0x000fd600078ec0ff */
[----:B------:R-:W-:Y:S05]  /*1100*/  @!P0 BRA `(.L_x_81) ;  /* 0x0000000000708947 */ /* 0x000fea0003800000 */
[----:B------:R-:W0:Y:S01]  /*1110*/  LDC.64 R10, c[0x0][0x380] ;  /* 0x0000e000ff0a7b82 */ /* 0x000e220000000a00 */
[----:B------:R-:W-:Y:S01]  /*1120*/  ISETP.GT.AND P1, PT, R4, R7, PT ;  /* 0x000000070400720c */ /* 0x000fe20003f24270 */
[C---:B------:R-:W-:Y:S01]  /*1130*/  IMAD R13, R7.reuse, R5, R5 ;  /* 0x00000005070d7224 */ /* 0x040fe200078e0205 */
[----:B------:R-:W-:-:S04]  /*1140*/  IADD3 R9, PT, PT, R7, 0x1, RZ ;  /* 0x0000000107097810 */ /* 0x000fc80007ffe0ff */
[----:B------:R-:W-:Y:S02]  /*1150*/  IADD3 R13, PT, PT, R13, R0, RZ ;  /* 0x000000000d0d7210 */ /* 0x000fe40007ffe0ff */
[----:B------:R-:W-:-:S05]  /*1160*/  ISETP.GT.AND P0, PT, R4, R9, PT ;  /* 0x000000090400720c */ /* 0x000fca0003f04270 */
[C---:B------:R-:W-:Y:S01]  /*1170*/  @!P1 IMAD R15, R7.reuse, R5, R0 ;  /* 0x00000005070f9224 */ /* 0x040fe200078e0200 */
[----:B------:R-:W-:-:S03]  /*1180*/  IADD3 R7, PT, PT, R7, 0x2, RZ ;  /* 0x0000000207077810 */ /* 0x000fc60007ffe0ff */
[----:B0-----:R-:W-:-:S04]  /*1190*/  @!P1 IMAD.WIDE.U32 R14, R15, 0x4, R10 ;  /* 0x000000040f0e9825 */ /* 0x001fc800078e000a */
[----:B------:R-:W-:Y:S02]  /*11a0*/  IMAD.WIDE.U32 R8, R13, 0x4, R10 ;  /* 0x000000040d087825 */ /* 0x000fe400078e000a */
[----:B------:R-:W2:Y:S04]  /*11b0*/  @!P1 LDG.E.CONSTANT R14, desc[UR6][R14.64] ;  /* 0x000000060e0e9981 */ /* 0x000ea8000c1e9900 */
[----:B------:R-:W2:Y:S01]  /*11c0*/  @!P1 LDG.E.CONSTANT R13, desc[UR6][R8.64] ;  /* 0x00000006080d9981 */ /* 0x000ea2000c1e9900 */
[----:B------:R-:W-:-:S04]  /*11d0*/  @!P0 IMAD R17, R7, R5, R0 ;  /* 0x0000000507118224 */ /* 0x000fc800078e0200 */
[----:B------:R-:W-:Y:S02]  /*11e0*/  @!P0 IMAD.WIDE.U32 R10, R17, 0x4, R10 ;  /* 0x00000004110a8825 */ /* 0x000fe400078e000a */
[----:B------:R-:W3:Y:S04]  /*11f0*/  @!P0 LDG.E.CONSTANT R17, desc[UR6][R8.64] ;  /* 0x0000000608118981 */ /* 0x000ee8000c1e9900 */
[----:B------:R-:W3:Y:S01]  /*1200*/  @!P0 LDG.E.CONSTANT R10, desc[UR6][R10.64] ;  /* 0x000000060a0a8981 */ /* 0x000ee2000c1e9900 */
[----:B--2---:R-:W-:-:S04]  /*1210*/  @!P1 FADD R16, -R14, R13 ;  /* 0x0000000d0e109221 */ /* 0x004fc80000000100 */
[----:B------:R-:W-:-:S04]  /*1220*/  @!P1 FADD R16, -R21, |R16| ;  /* 0x4000001015109221 */ /* 0x000fc80000000100 */
[----:B------:R-:W-:Y:S01]  /*1230*/  @!P1 FADD R18, R27, R16 ;  /* 0x000000101b129221 */ /* 0x000fe20000000000 */
[----:B---3--:R-:W-:-:S03]  /*1240*/  @!P0 FADD R14, R10, -R17 ;  /* 0x800000110a0e8221 */ /* 0x008fc60000000000 */
[----:B------:R-:W-:Y:S01]  /*1250*/  @!P1 FADD R13, -R27, R18 ;  /* 0x000000121b0d9221 */ /* 0x000fe20000000100 */
[----:B------:R-:W-:-:S03]  /*1260*/  @!P1 MOV R27, R18 ;  /* 0x00000012001b9202 */ /* 0x000fc60000000f00 */
[----:B------:R-:W-:-:S04]  /*1270*/  @!P1 FADD R21, -R16, R13 ;  /* 0x0000000d10159221 */ /* 0x000fc80000000100 */
[----:B------:R-:W-:-:S04]  /*1280*/  @!P0 FADD R14, -R21, |R14| ;  /* 0x4000000e150e8221 */ /* 0x000fc80000000100 */
[----:B------:R-:W-:-:S04]  /*1290*/  @!P0 FADD R16, R27, R14 ;  /* 0x0000000e1b108221 */ /* 0x000fc80000000000 */
[----:B------:R-:W-:Y:S01]  /*12a0*/  @!P0 FADD R9, -R27, R16 ;  /* 0x000000101b098221 */ /* 0x000fe20000000100 */
[----:B------:R-:W-:-:S03]  /*12b0*/  @!P0 MOV R27, R16 ;  /* 0x00000010001b8202 */ /* 0x000fc60000000f00 */
[----:B------:R-:W-:-:S07]  /*12c0*/  @!P0 FADD R21, -R14, R9 ;  /* 0x000000090e158221 */ /* 0x000fce0000000100 */
.L_x_81:
[----:B------:R-:W-:-:S04]  /*12d0*/  ISETP.GT.AND P0, PT, R4, R7, PT ;  /* 0x000000070400720c */ /* 0x000fc80003f04270 */
[----:B------:R-:W-:-:S13]  /*12e0*/  ISETP.NE.U32.OR P0, PT, R12, 0x1, P0 ;  /* 0x000000010c00780c */ /* 0x000fda0000705470 */
[----:B------:R-:W-:Y:S05]  /*12f0*/  @P0 BRA `(.L_x_77) ;  /* 0x0000000000340947 */ /* 0x000fea0003800000 */
[----:B------:R-:W0:Y:S01]  /*1300*/  LDC.64 R8, c[0x0][0x380] ;  /* 0x0000e000ff087b82 */ /* 0x000e220000000a00 */
[----:B------:R-:W-:-:S05]  /*1310*/  IMAD R7, R7, R5, R0 ;  /* 0x0000000507077224 */ /* 0x000fca00078e0200 */
[C---:B------:R-:W-:Y:S01]  /*1320*/  IADD3 R13, PT, PT, R7.reuse, R5, RZ ;  /* 0x00000005070d7210 */ /* 0x040fe20007ffe0ff */
[----:B0-----:R-:W-:-:S04]  /*1330*/  IMAD.WIDE.U32 R10, R7, 0x4, R8 ;  /* 0x00000004070a7825 */ /* 0x001fc800078e0008 */
[----:B------:R-:W-:Y:S02]  /*1340*/  IMAD.WIDE.U32 R8, R13, 0x4, R8 ;  /* 0x000000040d087825 */ /* 0x000fe400078e0008 */
[----:B------:R-:W2:Y:S04]  /*1350*/  LDG.E.CONSTANT R11, desc[UR6][R10.64] ;  /* 0x000000060a0b7981 */ /* 0x000ea8000c1e9900 */
[----:B------:R-:W2:Y:S02]  /*1360*/  LDG.E.CONSTANT R8, desc[UR6][R8.64] ;  /* 0x0000000608087981 */ /* 0x000ea4000c1e9900 */
[----:B--2---:R-:W-:-:S04]  /*1370*/  FADD R4, R8, -R11 ;  /* 0x8000000b08047221 */ /* 0x004fc80000000000 */
[----:B------:R-:W-:-:S04]  /*1380*/  FADD R4, -R21, |R4| ;  /* 0x4000000415047221 */ /* 0x000fc80000000100 */
[----:B------:R-:W-:-:S04]  /*1390*/  FADD R12, R27, R4 ;  /* 0x000000041b0c7221 */ /* 0x000fc80000000000 */
[----:B------:R-:W-:Y:S01]  /*13a0*/  FADD R21, -R27, R12 ;  /* 0x0000000c1b157221 */ /* 0x000fe20000000100 */
[----:B------:R-:W-:-:S03]  /*13b0*/  MOV R27, R12 ;  /* 0x0000000c001b7202 */ /* 0x000fc60000000f00 */
[----:B------:R-:W-:-:S07]  /*13c0*/  FADD R21, -R4, R21 ;  /* 0x0000001504157221 */ /* 0x000fce0000000100 */
.L_x_77:
[----:B0-2---:R-:W0:Y:S01]  /*13d0*/  LDC.64 R10, c[0x0][0x380] ;  /* 0x0000e000ff0a7b82 */ /* 0x005e220000000a00 */
[----:B------:R-:W-:Y:S01]  /*13e0*/  ISETP.GT.AND P0, PT, R2, 0x1, PT ;  /* 0x000000010200780c */ /* 0x000fe20003f04270 */
[----:B------:R-:W-:Y:S01]  /*13f0*/  IMAD R8, R6, R5, R0 ;  /* 0x0000000506087224 */ /* 0x000fe200078e0200 */
[----:B------:R-:W-:-:S04]  /*1400*/  IADD3 R7, PT, PT, R2, -0x2, RZ ;  /* 0xfffffffe02077810 */ /* 0x000fc80007ffe0ff */
[----:B------:R-:W-:-:S05]  /*1410*/  SEL R7, R7, R6, P0 ;  /* 0x0000000607077207 */ /* 0x000fca0000000000 */
[----:B------:R-:W-:Y:S02]  /*1420*/  IMAD R7, R7, R5, R0 ;  /* 0x0000000507077224 */ /* 0x000fe400078e0200 */
[----:B0-----:R-:W-:-:S04]  /*1430*/  IMAD.WIDE.U32 R14, R8, 0x4, R10 ;  /* 0x00000004080e7825 */ /* 0x001fc800078e000a */
[----:B------:R-:W-:Y:S02]  /*1440*/  IMAD.WIDE.U32 R12, R7, 0x4, R10 ;  /* 0x00000004070c7825 */ /* 0x000fe400078e000a */
[----:B------:R0:W5:Y:S04]  /*1450*/  LDG.E.CONSTANT R7, desc[UR6][R14.64] ;  /* 0x000000060e077981 */ /* 0x000168000c1e9900 */
[----:B------:R0:W5:Y:S01]  /*1460*/  LDG.E.CONSTANT R6, desc[UR6][R12.64] ;  /* 0x000000060c067981 */ /* 0x000162000c1e9900 */
[----:B------:R-:W-:Y:S02]  /*1470*/  FSETP.GT.AND P0, PT, R27, RZ, PT ;  /* 0x000000ff1b00720b */ /* 0x000fe40003f04000 */
[----:B------:R-:W-:-:S11]  /*1480*/  MOV R9, RZ ;  /* 0x000000ff00097202 */ /* 0x000fd60000000f00 */
[----:B0-----:R-:W-:Y:S05]  /*1490*/  @!P0 BRA `(.L_x_82) ;  /* 0x0000000000448947 */ /* 0x001fea0003800000 */
[----:B------:R-:W-:-:S04]  /*14a0*/  IMAD R5, R3, R5, R0 ;  /* 0x0000000503057224 */ /* 0x000fc800078e0200 */
[----:B------:R-:W-:-:S05]  /*14b0*/  IMAD.WIDE.U32 R10, R5, 0x4, R10 ;  /* 0x00000004050a7825 */ /* 0x000fca00078e000a */
[----:B------:R-:W2:Y:S01]  /*14c0*/  LDG.E.CONSTANT R4, desc[UR6][R10.64] ;  /* 0x000000060a047981 */ /* 0x000ea2000c1e9900 */
[----:B------:R-:W0:Y:S02]  /*14d0*/  MUFU.RCP R12, R27 ;  /* 0x0000001b000c7308 */ /* 0x000e240000001000 */
        /* <DEDUP_REMOVED lines=9> */
[----:B------:R-:W-:-:S07]  /*1570*/  MOV R15, 0x1590 ;  /* 0x00001590000f7802 */ /* 0x000fce0000000f00 */
[----:B------:R-:W-:Y:S05]  /*1580*/  CALL.REL.NOINC `($__internal_1_$__cuda_sm3x_div_rn_noftz_f32_slowpath) ;  /* 0x0000000c003c7944 */ /* 0x000fea0003c00000 */
[----:B------:R-:W-:-:S07]  /*1590*/  MOV R9, R14 ;  /* 0x0000000e00097202 */ /* 0x000fce0000000f00 */
.L_x_83:
[----:B------:R-:W-:-:S07]  /*15a0*/  FMNMX.NAN R9, R9, 1, PT ;  /* 0x3f80000009097809 */ /* 0x000fce0003820000 */
.L_x_82:
[----:B------:R-:W0:Y:S01]  /*15b0*/  LDCU UR4, c[0x0][0x390] ;  /* 0x00007200ff0477ac */ /* 0x000e220008000800 */
[----:B------:R-:W1:Y:S01]  /*15c0*/  LDC.64 R4, c[0x0][0x3a0] ;  /* 0x0000e800ff047b82 */ /* 0x000e620000000a00 */
[----:B------:R-:W-:-:S05]  /*15d0*/  HFMA2 R10, -RZ, RZ, 1.791015625, -0.0758056640625 ;  /* 0x3f2aacdaff0a7431 */ /* 0x000fca00000001ff */
[----:B------:R-:W-:Y:S01]  /*15e0*/  FFMA R9, R9, R10, 0.064499996602535247803 ;  /* 0x3d84189309097423 */ /* 0x000fe2000000000a */
[----:B-----5:R-:W-:-:S03]  /*15f0*/  FADD R10, -R6, R7 ;  /* 0x00000007060a7221 */ /* 0x020fc60000000100 */
[----:B------:R-:W-:Y:S01]  /*1600*/  FMUL R7, R9, R9 ;  /* 0x0000000909077220 */ /* 0x000fe20000400000 */
[----:B0-----:R-:W-:-:S03]  /*1610*/  ISETP.GE.AND P0, PT, R2, UR4, PT ;  /* 0x0000000402007c0c */ /* 0x001fc6000bf06270 */
[----:B------:R-:W-:Y:S01]  /*1620*/  FFMA R7, R7, R10, R6 ;  /* 0x0000000a07077223 */ /* 0x000fe20000000006 */
[----:B-1----:R-:W-:-:S05]  /*1630*/  IMAD.WIDE.U32 R8, R8, 0x4, R4 ;  /* 0x0000000408087825 */ /* 0x002fca00078e0004 */
[----:B------:R0:W-:Y:S04]  /*1640*/  STG.E desc[UR6][R8.64], R7 ;  /* 0x0000000708007986 */ /* 0x0001e8000c101906 */
[----:B------:R-:W-:Y:S05]  /*1650*/  @P0 EXIT ;  /* 0x000000000000094d */ /* 0x000fea0003800000 */
[----:B------:R-:W1:Y:S02]  /*1660*/  LDC R6, c[0x0][0x388] ;  /* 0x0000e200ff067b82 */ /* 0x000e640000000800 */
[C---:B-1----:R-:W-:Y:S02]  /*1670*/  IADD3 R4, PT, PT, R6.reuse, 0x7, RZ ;  /* 0x0000000706047810 */ /* 0x042fe40007ffe0ff */
[C---:B------:R-:W-:Y:S02]  /*1680*/  IADD3 R5, PT, PT, R6.reuse, -0x1, RZ ;  /* 0xffffffff06057810 */ /* 0x040fe40007ffe0ff */
[----:B------:R-:W-:Y:S02]  /*1690*/  IADD3 R6, PT, PT, R6, 0x3, RZ ;  /* 0x0000000306067810 */ /* 0x000fe40007ffe0ff */
[----:B0-----:R-:W-:Y:S02]  /*16a0*/  LOP3.LUT R9, R4, 0x7, RZ, 0xc0, !PT ;  /* 0x0000000704097812 */ /* 0x001fe400078ec0ff */
[----:B------:R-:W-:-:S02]  /*16b0*/  LOP3.LUT R10, R5, 0xfffffff8, RZ, 0xc0, !PT ;  /* 0xfffffff8050a7812 */ /* 0x000fc400078ec0ff */
[----:B------:R-:W-:Y:S02]  /*16c0*/  LOP3.LUT R8, R6, 0x3, RZ, 0xc0, !PT ;  /* 0x0000000306087812 */ /* 0x000fe400078ec0ff */
[----:B------:R-:W-:Y:S02]  /*16d0*/  IADD3 R9, PT, PT, R9, -0x1, RZ ;  /* 0xffffffff09097810 */ /* 0x000fe40007ffe0ff */
[----:B------:R-:W-:-:S07]  /*16e0*/  IADD3 R10, PT, PT, -R10, RZ, RZ ;  /* 0x000000ff0a0a7210 */ /* 0x000fce0007ffe1ff */
.L_x_93:
[----:B0-----:R-:W0:Y:S08]  /*16f0*/  LDC.64 R12, c[0x0][0x388] ;  /* 0x0000e200ff0c7b82 */ /* 0x001e300000000a00 */
[----:B------:R-:W1:Y:S01]  /*1700*/  LDC.64 R14, c[0x0][0x380] ;  /* 0x0000e000ff0e7b82 */ /* 0x000e620000000a00 */
[CC--:B0-----:R-:W-:Y:S02]  /*1710*/  IMAD R17, R2.reuse, R13.reuse, -R13 ;  /* 0x0000000d02117224 */ /* 0x0c1fe400078e0a0d */
[----:B------:R-:W-:-:S03]  /*1720*/  IMAD R11, R2, R13, R0 ;  /* 0x0000000d020b7224 */ /* 0x000fc600078e0200 */
[----:B------:R-:W-:Y:S01]  /*1730*/  IADD3 R17, PT, PT, R17, R0, RZ ;  /* 0x0000000011117210 */ /* 0x000fe20007ffe0ff */
[----:B-1----:R-:W-:-:S04]  /*1740*/  IMAD.WIDE.U32 R18, R11, 0x4, R14 ;  /* 0x000000040b127825 */ /* 0x002fc800078e000e */
[----:B------:R-:W-:Y:S01]  /*1750*/  IMAD.WIDE.U32 R16, R17, 0x4, R14 ;  /* 0x0000000411107825 */ /* 0x000fe200078e000e */
[----:B------:R-:W2:Y:S05]  /*1760*/  LDG.E.CONSTANT R20, desc[UR6][R18.64] ;  /* 0x0000000612147981 */ /* 0x000eaa000c1e9900 */
[----:B------:R-:W2:Y:S01]  /*1770*/  LDG.E.CONSTANT R17, desc[UR6][R16.64] ;  /* 0x0000000610117981 */ /* 0x000ea2000c1e9900 */
[----:B------:R-:W-:-:S04]  /*1780*/  IADD3 R22, PT, PT, R2, -R12, RZ ;  /* 0x8000000c02167210 */ /* 0x000fc80007ffe0ff */
[----:B------:R-:W-:Y:S01]  /*1790*/  ISETP.GT.AND P0, PT, R22, R3, PT ;  /* 0x000000031600720c */ /* 0x000fe20003f04270 */
[----:B--2---:R-:W-:-:S12]  /*17a0*/  FADD R24, R20, -R17 ;  /* 0x8000001114187221 */ /* 0x004fd80000000000 */
[----:B------:R-:W-:Y:S05]  /*17b0*/  @!P0 BRA `(.L_x_84) ;  /* 0x0000000000488947 */ /* 0x000fea0003800000 */
[CC--:B------:R-:W-:Y:S02]  /*17c0*/  IMAD R17, R22.reuse, R13.reuse, -R13 ;  /* 0x0000000d16117224 */ /* 0x0c0fe400078e0a0d */
[----:B------:R-:W-:-:S03]  /*17d0*/  IMAD R19, R22, R13, R0 ;  /* 0x0000000d16137224 */ /* 0x000fc600078e0200 */
[----:B------:R-:W-:Y:S01]  /*17e0*/  IADD3 R17, PT, PT, R17, R0, RZ ;  /* 0x0000000011117210 */ /* 0x000fe20007ffe0ff */
[----:B------:R-:W-:-:S04]  /*17f0*/  IMAD.WIDE.U32 R18, R19, 0x4, R14 ;  /* 0x0000000413127825 */ /* 0x000fc800078e000e */
[----:B------:R-:W-:Y:S02]  /*1800*/  IMAD.WIDE.U32 R16, R17, 0x4, R14 ;  /* 0x0000000411107825 */ /* 0x000fe400078e000e */
[----:B------:R-:W2:Y:S04]  /*1810*/  LDG.E.CONSTANT R18, desc[UR6][R18.64] ;  /* 0x0000000612127981 */ /* 0x000ea8000c1e9900 */
[----:B------:R-:W2:Y:S02]  /*1820*/  LDG.E.CONSTANT R17, desc[UR6][R16.64] ;  /* 0x0000000610117981 */ /* 0x000ea4000c1e9900 */
[----:B--2---:R-:W-:-:S04]  /*1830*/  FADD R23, R18, -R17 ;  /* 0x8000001112177221 */ /* 0x004fc80000000000 */
[----:B------:R-:W-:-:S04]  /*1840*/  FADD R24, |R24|, -|R23| ;  /* 0xc000001718187221 */ /* 0x000fc80000000200 */
[----:B------:R-:W-:-:S04]  /*1850*/  FADD R24, R24, -R21 ;  /* 0x8000001518187221 */ /* 0x000fc80000000000 */
[----:B------:R-:W-:Y:S01]  /*1860*/  FADD R26, R24, R27 ;  /* 0x0000001b181a7221 */ /* 0x000fe20000000000 */
[----:B------:R-:W-:-:S03]  /*1870*/  FSETP.GEU.AND P0, PT, R27, -R24, PT ;  /* 0x800000181b00720b */ /* 0x000fc60003f0e000 */
[----:B------:R-:W-:Y:S01]  /*1880*/  FADD R21, R26, -R27 ;  /* 0x8000001b1a157221 */ /* 0x000fe20000000000 */
[----:B------:R-:W-:-:S03]  /*1890*/  MOV R27, R26 ;  /* 0x0000001a001b7202 */ /* 0x000fc60000000f00 */
[----:B------:R-:W-:-:S06]  /*18a0*/  FADD R21, -R24, R21 ;  /* 0x0000001518157221 */ /* 0x000fcc0000000100 */
[----:B------:R-:W-:Y:S05]  /*18b0*/  @P0 BRA `(.L_x_85) ;  /* 0x00000000001c0947 */ /* 0x000fea0003800000 */
[----:B------:R-:W-:Y:S01]  /*18c0*/  HFMA2 R27, -RZ, RZ, 0, 0 ;  /* 0x00000000ff1b7431 */ /* 0x000fe200000001ff */
[----:B------:R-:W-:Y:S06]  /*18d0*/  BRA `(.L_x_85) ;  /* 0x0000000000147947 */ /* 0x000fec0003800000 */
.L_x_84:
[----:B------:R-:W-:-:S04]  /*18e0*/  FADD R24, |R24|, -R21 ;  /* 0x8000001518187221 */ /* 0x000fc80000000200 */
[----:B------:R-:W-:-:S04]  /*18f0*/  FADD R16, R24, R27 ;  /* 0x0000001b18107221 */ /* 0x000fc80000000000 */
[----:B------:R-:W-:Y:S01]  /*1900*/  FADD R21, R16, -R27 ;  /* 0x8000001b10157221 */ /* 0x000fe20000000000 */
[----:B------:R-:W-:-:S03]  /*1910*/  MOV R27, R16 ;  /* 0x00000010001b7202 */ /* 0x000fc60000000f00 */
[----:B------:R-:W-:-:S07]  /*1920*/  FADD R21, -R24, R21 ;  /* 0x0000001518157221 */ /* 0x000fce0000000100 */
.L_x_85:
[----:B------:R-:W-:-:S13]  /*1930*/  LOP3.LUT P0, RZ, R2, 0x7f, RZ, 0xc0, !PT ;  /* 0x0000007f02ff7812 */ /* 0x000fda000780c0ff */
[----:B------:R-:W-:Y:S05]  /*1940*/  @P0 BRA `(.L_x_86) ;  /* 0x0000000400b80947 */ /* 0x000fea0003800000 */
[----:B------:R-:W-:Y:S01]  /*1950*/  IADD3 R17, PT, PT, R22, 0x1, RZ ;  /* 0x0000000116117810 */ /* 0x000fe20007ffe0ff */
[----:B------:R-:W-:Y:S01]  /*1960*/  HFMA2 R27, -RZ, RZ, 0, 0 ;  /* 0x00000000ff1b7431 */ /* 0x000fe200000001ff */
[----:B------:R-:W-:Y:S02]  /*1970*/  MOV R21, RZ ;  /* 0x000000ff00157202 */ /* 0x000fe40000000f00 */
[----:B------:R-:W-:-:S13]  /*1980*/  ISETP.GE.AND P0, PT, R17, R2, PT ;  /* 0x000000021100720c */ /* 0x000fda0003f06270 */
[----:B------:R-:W-:Y:S05]  /*1990*/  @P0 BRA `(.L_x_86) ;  /* 0x0000000400a40947 */ /* 0x000fea0003800000 */
[----:B------:R-:W-:Y:S02]  /*19a0*/  IADD3 R12, PT, PT, R12, -0x2, RZ ;  /* 0xfffffffe0c0c7810 */ /* 0x000fe40007ffe0ff */
[----:B------:R-:W-:Y:S02]  /*19b0*/  MOV R27, RZ ;  /* 0x000000ff001b7202 */ /* 0x000fe40000000f00 */
[----:B------:R-:W-:Y:S02]  /*19c0*/  ISETP.GE.U32.AND P0, PT, R12, 0x7, PT ;  /* 0x000000070c00780c */ /* 0x000fe40003f06070 */
[----:B------:R-:W-:-:S11]  /*19d0*/  MOV R12, R17 ;  /* 0x00000011000c7202 */ /* 0x000fd60000000f00 */
[----:B------:R-:W-:Y:S05]  /*19e0*/  @!P0 BRA `(.L_x_87) ;  /* 0x0000000000bc8947 */ /* 0x000fea0003800000 */
[----:B------:R-:W-:Y:S01]  /*19f0*/  IADD3 R21, PT, PT, R22, 0x2, RZ ;  /* 0x0000000216157810 */ /* 0x000fe20007ffe0ff */
[----:B------:R-:W-:Y:S02]  /*1a00*/  HFMA2 R27, -RZ, RZ, 0, 0 ;  /* 0x00000000ff1b7431 */ /* 0x000fe400000001ff */
[-CC-:B------:R-:W-:Y:S01]  /*1a10*/  IMAD R12, R12, R13.reuse, R0.reuse ;  /* 0x0000000d0c0c7224 */ /* 0x180fe200078e0200 */
[----:B------:R-:W-:Y:S02]  /*1a20*/  MOV R26, R10 ;  /* 0x0000000a001a7202 */ /* 0x000fe40000000f00 */
[----:B------:R-:W-:Y:S01]  /*1a30*/  MOV R23, R22 ;  /* 0x0000001600177202 */ /* 0x000fe20000000f00 */
[----:B------:R-:W-:-:S07]  /*1a40*/  IMAD R21, R21, R13, R0 ;  /* 0x0000000d15157224 */ /* 0x000fce00078e0200 */
.L_x_88:
[----:B------:R-:W-:-:S04]  /*1a50*/  IMAD.WIDE R16, R12, 0x4, R14 ;  /* 0x000000040c107825 */ /* 0x000fc800078e020e */
[----:B------:R-:W-:Y:S01]  /*1a60*/  IMAD.WIDE R18, R21, 0x4, R14 ;  /* 0x0000000415127825 */ /* 0x000fe200078e020e */
[----:B------:R-:W2:Y:S04]  /*1a70*/  LDG.E.CONSTANT R29, desc[UR6][R16.64] ;  /* 0x00000006101d7981 */ /* 0x000ea8000c1e9900 */
[----:B------:R0:W2:Y:S02]  /*1a80*/  LDG.E.CONSTANT R24, desc[UR6][R18.64] ;  /* 0x0000000612187981 */ /* 0x0000a4000c1e9900 */
[----:B0-----:R-:W-:-:S05]  /*1a90*/  IMAD.WIDE R18, R13, 0x4, R18 ;  /* 0x000000040d127825 */ /* 0x001fca00078e0212 */
[----:B------:R-:W3:Y:S01]  /*1aa0*/  LDG.E.CONSTANT R25, desc[UR6][R18.64] ;  /* 0x0000000612197981 */ /* 0x000ee2000c1e9900 */
[----:B------:R-:W-:-:S04]  /*1ab0*/  IMAD.WIDE R16, R13, 0x4, R18 ;  /* 0x000000040d107825 */ /* 0x000fc800078e0212 */
[----:B--2---:R-:W-:-:S04]  /*1ac0*/  FADD R28, R24, -R29 ;  /* 0x8000001d181c7221 */ /* 0x004fc80000000000 */
[----:B------:R-:W-:Y:S02]  /*1ad0*/  FADD R27, |R28|, R27 ;  /* 0x0000001b1c1b7221 */ /* 0x000fe40000000200 */
[----:B------:R0:W2:Y:S02]  /*1ae0*/  LDG.E.CONSTANT R28, desc[UR6][R16.64] ;  /* 0x00000006101c7981 */ /* 0x0000a4000c1e9900 */
[----:B0-----:R-:W-:-:S05]  /*1af0*/  IMAD.WIDE R16, R13, 0x4, R16 ;  /* 0x000000040d107825 */ /* 0x001fca00078e0210 */
[----:B------:R-:W4:Y:S01]  /*1b00*/  LDG.E.CONSTANT R29, desc[UR6][R16.64] ;  /* 0x00000006101d7981 */ /* 0x000f22000c1e9900 */
[----:B------:R-:W-:-:S05]  /*1b10*/  IMAD.WIDE R18, R13, 0x4, R16 ;  /* 0x000000040d127825 */ /* 0x000fca00078e0210 */
[----:B------:R-:W5:Y:S01]  /*1b20*/  LDG.E.CONSTANT R16, desc[UR6][R18.64] ;  /* 0x0000000612107981 */ /* 0x000f62000c1e9900 */
[----:B---3--:R-:W-:-:S04]  /*1b30*/  FADD R24, -R24, R25 ;  /* 0x0000001918187221 */ /* 0x008fc80000000100 */
[----:B------:R-:W-:Y:S01]  /*1b40*/  FADD R24, R27, |R24| ;  /* 0x400000181b187221 */ /* 0x000fe20000000000 */
[----:B--2---:R-:W-:-:S04]  /*1b50*/  FADD R25, -R25, R28 ;  /* 0x0000001c19197221 */ /* 0x004fc80000000100 */
[----:B------:R-:W-:Y:S01]  /*1b60*/  FADD R27, R24, |R25| ;  /* 0x40000019181b7221 */ /* 0x000fe20000000000 */
[----:B------:R-:W-:-:S04]  /*1b70*/  IMAD.WIDE R24, R13, 0x4, R18 ;  /* 0x000000040d187825 */ /* 0x000fc800078e0212 */
[----:B----4-:R-:W-:-:S04]  /*1b80*/  FADD R28, -R28, R29 ;  /* 0x0000001d1c1c7221 */ /* 0x010fc80000000100 */
[----:B------:R-:W-:Y:S02]  /*1b90*/  FADD R28, R27, |R28| ;  /* 0x4000001c1b1c7221 */ /* 0x000fe40000000000 */
[----:B------:R0:W2:Y:S01]  /*1ba0*/  LDG.E.CONSTANT R27, desc[UR6][R24.64] ;  /* 0x00000006181b7981 */ /* 0x0000a2000c1e9900 */
[----:B-----5:R-:W-:-:S04]  /*1bb0*/  FADD R17, -R29, R16 ;  /* 0x000000101d117221 */ /* 0x020fc80000000100 */
[----:B------:R-:W-:Y:S01]  /*1bc0*/  FADD R17, R28, |R17| ;  /* 0x400000111c117221 */ /* 0x000fe20000000000 */
[----:B0-----:R-:W-:-:S05]  /*1bd0*/  IMAD.WIDE R24, R13, 0x4, R24 ;  /* 0x000000040d187825 */ /* 0x001fca00078e0218 */
[----:B------:R-:W3:Y:S01]  /*1be0*/  LDG.E.CONSTANT R28, desc[UR6][R24.64] ;  /* 0x00000006181c7981 */ /* 0x000ee2000c1e9900 */
[----:B------:R-:W-:-:S06]  /*1bf0*/  IMAD.WIDE R18, R13, 0x4, R24 ;  /* 0x000000040d127825 */ /* 0x000fcc00078e0218 */
[----:B------:R-:W4:Y:S01]  /*1c00*/  LDG.E.CONSTANT R19, desc[UR6][R18.64] ;  /* 0x0000000612137981 */ /* 0x000f22000c1e9900 */
[----:B------:R-:W-:Y:S02]  /*1c10*/  IADD3 R26, PT, PT, R26, 0x8, RZ ;  /* 0x000000081a1a7810 */ /* 0x000fe40007ffe0ff */
[----:B------:R-:W-:Y:S02]  /*1c20*/  IADD3 R23, PT, PT, R23, 0x8, RZ ;  /* 0x0000000817177810 */ /* 0x000fe40007ffe0ff */
[----:B------:R-:W-:Y:S02]  /*1c30*/  ISETP.NE.AND P0, PT, R26, RZ, PT ;  /* 0x000000ff1a00720c */ /* 0x000fe40003f05270 */
[C---:B------:R-:W-:Y:S02]  /*1c40*/  LEA R12, R13.reuse, R12, 0x3 ;  /* 0x0000000c0d0c7211 */ /* 0x040fe400078e18ff */
[----:B------:R-:W-:Y:S01]  /*1c50*/  LEA R21, R13, R21, 0x3 ;  /* 0x000000150d157211 */ /* 0x000fe200078e18ff */
[----:B--2---:R-:W-:-:S04]  /*1c60*/  FADD R16, -R16, R27 ;  /* 0x0000001b10107221 */ /* 0x004fc80000000100 */
[----:B------:R-:W-:Y:S01]  /*1c70*/  FADD R16, R17, |R16| ;  /* 0x4000001011107221 */ /* 0x000fe20000000000 */
[----:B---3--:R-:W-:-:S04]  /*1c80*/  FADD R27, -R27, R28 ;  /* 0x0000001c1b1b7221 */ /* 0x008fc80000000100 */
[----:B------:R-:W-:Y:S01]  /*1c90*/  FADD R27, R16, |R27| ;  /* 0x4000001b101b7221 */ /* 0x000fe20000000000 */
[----:B----4-:R-:W-:-:S04]  /*1ca0*/  FADD R28, -R28, R19 ;  /* 0x000000131c1c7221 */ /* 0x010fc80000000100 */
[----:B------:R-:W-:Y:S01]  /*1cb0*/  FADD R27, R27, |R28| ;  /* 0x4000001c1b1b7221 */ /* 0x000fe20000000000 */
[----:B------:R-:W-:Y:S06]  /*1cc0*/  @P0 BRA `(.L_x_88) ;  /* 0xfffffffc00600947 */ /* 0x000fec000383ffff */
[----:B------:R-:W-:-:S07]  /*1cd0*/  IADD3 R12, PT, PT, R23, 0x1, RZ ;  /* 0x00000001170c7810 */ /* 0x000fce0007ffe0ff */
.L_x_87:
[----:B------:R-:W-:Y:S01]  /*1ce0*/  LOP3.LUT P0, RZ, R5, 0x7, RZ, 0xc0, !PT ;  /* 0x0000000705ff7812 */ /* 0x000fe2000780c0ff */
[----:B------:R-:W-:-:S12]  /*1cf0*/  HFMA2 R21, -RZ, RZ, 0, 0 ;  /* 0x00000000ff157431 */ /* 0x000fd800000001ff */
[----:B------:R-:W-:Y:S05]  /*1d00*/  @!P0 BRA `(.L_x_86) ;  /* 0x0000000000c88947 */ /* 0x000fea0003800000 */
[----:B------:R-:W-:Y:S02]  /*1d10*/  ISETP.GE.U32.AND P0, PT, R9, 0x3, PT ;  /* 0x000000030900780c */ /* 0x000fe40003f06070 */
[----:B------:R-:W-:-:S11]  /*1d20*/  LOP3.LUT P1, RZ, R4, 0x3, RZ, 0xc0, !PT ;  /* 0x0000000304ff7812 */ /* 0x000fd6000782c0ff */
[----:B------:R-:W-:Y:S05]  /*1d30*/  @!P0 BRA `(.L_x_89) ;  /* 0x0000000000548947 */ /* 0x000fea0003800000 */
[----:B------:R-:W-:-:S05]  /*1d40*/  IMAD R18, R12, R13, R0 ;  /* 0x0000000d0c127224 */ /* 0x000fca00078e0200 */
[C---:B------:R-:W-:Y:S01]  /*1d50*/  IADD3 R25, PT, PT, R18.reuse, R13, RZ ;  /* 0x0000000d12197210 */ /* 0x040fe20007ffe0ff */
[----:B------:R-:W-:-:S04]  /*1d60*/  IMAD.WIDE R18, R18, 0x4, R14 ;  /* 0x0000000412127825 */ /* 0x000fc800078e020e */
[----:B------:R-:W-:Y:S02]  /*1d70*/  IMAD.WIDE R24, R25, 0x4, R14 ;  /* 0x0000000419187825 */ /* 0x000fe400078e020e */
[----:B------:R-:W2:Y:S02]  /*1d80*/  LDG.E.CONSTANT R18, desc[UR6][R18.64] ;  /* 0x0000000612127981 */ /* 0x000ea4000c1e9900 */
[C---:B------:R-:W-:Y:S02]  /*1d90*/  IMAD.WIDE R16, R13.reuse, 0x4, R24 ;  /* 0x000000040d107825 */ /* 0x040fe400078e0218 */
[----:B------:R-:W2:Y:S02]  /*1da0*/  LDG.E.CONSTANT R25, desc[UR6][R24.64] ;  /* 0x0000000618197981 */ /* 0x000ea4000c1e9900 */
[C---:B------:R-:W-:Y:S02]  /*1db0*/  IMAD.WIDE R28, R13.reuse, 0x4, R16 ;  /* 0x000000040d1c7825 */ /* 0x040fe400078e0210 */
[----:B------:R-:W3:Y:S04]  /*1dc0*/  LDG.E.CONSTANT R16, desc[UR6][R16.64] ;  /* 0x0000000610107981 */ /* 0x000ee8000c1e9900 */
[----:B------:R0:W4:Y:S02]  /*1dd0*/  LDG.E.CONSTANT R21, desc[UR6][R28.64] ;  /* 0x000000061c157981 */ /* 0x000124000c1e9900 */
[----:B0-----:R-:W-:-:S06]  /*1de0*/  IMAD.WIDE R28, R13, 0x4, R28 ;  /* 0x000000040d1c7825 */ /* 0x001fcc00078e021c */
[----:B------:R-:W5:Y:S01]  /*1df0*/  LDG.E.CONSTANT R28, desc[UR6][R28.64] ;  /* 0x000000061c1c7981 */ /* 0x000f62000c1e9900 */
[----:B------:R-:W-:Y:S01]  /*1e00*/  IADD3 R12, PT, PT, R12, 0x4, RZ ;  /* 0x000000040c0c7810 */ /* 0x000fe20007ffe0ff */
[----:B--2---:R-:W-:-:S04]  /*1e10*/  FADD R26, R25, -R18 ;  /* 0x80000012191a7221 */ /* 0x004fc80000000000 */
[----:B------:R-:W-:Y:S01]  /*1e20*/  FADD R26, R27, |R26| ;  /* 0x4000001a1b1a7221 */ /* 0x000fe20000000000 */
[----:B---3--:R-:W-:-:S04]  /*1e30*/  FADD R23, -R25, R16 ;  /* 0x0000001019177221 */ /* 0x008fc80000000100 */
[----:B------:R-:W-:Y:S01]  /*1e40*/  FADD R23, R26, |R23| ;  /* 0x400000171a177221 */ /* 0x000fe20000000000 */
[----:B----4-:R-:W-:-:S04]  /*1e50*/  FADD R18, -R16, R21 ;  /* 0x0000001510127221 */ /* 0x010fc80000000100 */
[----:B------:R-:W-:Y:S01]  /*1e60*/  FADD R18, R23, |R18| ;  /* 0x4000001217127221 */ /* 0x000fe20000000000 */
[----:B-----5:R-:W-:-:S04]  /*1e70*/  FADD R21, -R21, R28 ;  /* 0x0000001c15157221 */ /* 0x020fc80000000100 */
[----:B------:R-:W-:-:S07]  /*1e80*/  FADD R27, R18, |R21| ;  /* 0x40000015121b7221 */ /* 0x000fce0000000000 */
.L_x_89:
[----:B------:R-:W-:Y:S01]  /*1e90*/  MOV R21, RZ ;  /* 0x000000ff00157202 */ /* 0x000fe20000000f00 */
[----:B------:R-:W-:Y:S06]  /*1ea0*/  @!P1 BRA `(.L_x_86) ;  /* 0x0000000000609947 */ /* 0x000fec0003800000 */
[----:B------:R-:W-:Y:S02]  /*1eb0*/  ISETP.NE.AND P0, PT, R8, 0x1, PT ;  /* 0x000000010800780c */ /* 0x000fe40003f05270 */
[----:B------:R-:W-:-:S11]  /*1ec0*/  LOP3.LUT P1, RZ, R6, 0x1, RZ, 0xc0, !PT ;  /* 0x0000000106ff7812 */ /* 0x000fd6000782c0ff */
[C---:B------:R-:W-:Y:S01]  /*1ed0*/  @P0 IMAD R18, R12.reuse, R13, R0 ;  /* 0x0000000d0c120224 */ /* 0x040fe200078e0200 */
[----:B------:R-:W-:-:S04]  /*1ee0*/  @P0 IADD3 R12, PT, PT, R12, 0x2, RZ ;  /* 0x000000020c0c0810 */ /* 0x000fc80007ffe0ff */
[-C--:B------:R-:W-:Y:S01]  /*1ef0*/  @P0 IADD3 R25, PT, PT, R18, R13.reuse, RZ ;  /* 0x0000000d12190210 */ /* 0x080fe20007ffe0ff */
[----:B------:R-:W-:Y:S02]  /*1f00*/  @P1 IMAD R12, R12, R13, R0 ;  /* 0x0000000d0c0c1224 */ /* 0x000fe400078e0200 */
[----:B------:R-:W-:-:S04]  /*1f10*/  @P0 IMAD.WIDE R18, R18, 0x4, R14 ;  /* 0x0000000412120825 */ /* 0x000fc800078e020e */
[----:B------:R-:W-:Y:S01]  /*1f20*/  @P0 IMAD.WIDE R24, R25, 0x4, R14 ;  /* 0x0000000419180825 */ /* 0x000fe200078e020e */
[C---:B------:R-:W-:Y:S01]  /*1f30*/  @P1 IADD3 R21, PT, PT, R12.reuse, R13, RZ ;  /* 0x0000000d0c151210 */ /* 0x040fe20007ffe0ff */
[----:B------:R-:W2:Y:S02]  /*1f40*/  @P0 LDG.E.CONSTANT R18, desc[UR6][R18.64] ;  /* 0x0000000612120981 */ /* 0x000ea4000c1e9900 */
[----:B------:R-:W-:Y:S02]  /*1f50*/  @P0 IMAD.WIDE R16, R13, 0x4, R24 ;  /* 0x000000040d100825 */ /* 0x000fe400078e0218 */
[----:B------:R-:W2:Y:S02]  /*1f60*/  @P0 LDG.E.CONSTANT R25, desc[UR6][R24.64] ;  /* 0x0000000618190981 */ /* 0x000ea4000c1e9900 */
[--C-:B------:R-:W-:Y:S02]  /*1f70*/  @P1 IMAD.WIDE R28, R12, 0x4, R14.reuse ;  /* 0x000000040c1c1825 */ /* 0x100fe400078e020e */
[----:B------:R0:W3:Y:S04]  /*1f80*/  @P0 LDG.E.CONSTANT R23, desc[UR6][R16.64] ;  /* 0x0000000610170981 */ /* 0x0000e8000c1e9900 */
[----:B------:R-:W4:Y:S01]  /*1f90*/  @P1 LDG.E.CONSTANT R29, desc[UR6][R28.64] ;  /* 0x000000061c1d1981 */ /* 0x000f22000c1e9900 */
[----:B0-----:R-:W-:-:S05]  /*1fa0*/  @P1 IMAD.WIDE R16, R21, 0x4, R14 ;  /* 0x0000000415101825 */ /* 0x001fca00078e020e */
[----:B------:R-:W4:Y:S01]  /*1fb0*/  @P1 LDG.E.CONSTANT R12, desc[UR6][R16.64] ;  /* 0x00000006100c1981 */ /* 0x000f22000c1e9900 */
[----:B------:R-:W-:Y:S02]  /*1fc0*/  HFMA2 R21, -RZ, RZ, 0, 0 ;  /* 0x00000000ff157431 */ /* 0x000fe400000001ff */
[C---:B--2---:R-:W-:Y:S01]  /*1fd0*/  @P0 FADD R26, R25.reuse, -R18 ;  /* 0x80000012191a0221 */ /* 0x044fe20000000000 */
[----:B---3--:R-:W-:-:S03]  /*1fe0*/  @P0 FADD R23, -R25, R23 ;  /* 0x0000001719170221 */ /* 0x008fc60000000100 */
[----:B------:R-:W-:-:S04]  /*1ff0*/  @P0 FADD R26, R27, |R26| ;  /* 0x4000001a1b1a0221 */ /* 0x000fc80000000000 */
[----:B------:R-:W-:Y:S01]  /*2000*/  @P0 FADD R27, R26, |R23| ;  /* 0x400000171a1b0221 */ /* 0x000fe20000000000 */
[----:B----4-:R-:W-:-:S04]  /*2010*/  @P1 FADD R12, R12, -R29 ;  /* 0x8000001d0c0c1221 */ /* 0x010fc80000000000 */
[----:B------:R-:W-:-:S07]  /*2020*/  @P1 FADD R27, R27, |R12| ;  /* 0x4000000c1b1b1221 */ /* 0x000fce0000000000 */
.L_x_86:
[----:B------:R-:W-:Y:S02]  /*2030*/  IADD3 R22, PT, PT, R22, 0x1, RZ ;  /* 0x0000000116167810 */ /* 0x000fe40007ffe0ff */
[----:B------:R-:W-:Y:S02]  /*2040*/  FSETP.GT.AND P1, PT, R27, RZ, PT ;  /* 0x000000ff1b00720b */ /* 0x000fe40003f24000 */
[----:B------:R-:W-:Y:S02]  /*2050*/  ISETP.GE.AND P0, PT, R22, RZ, PT ;  /* 0x000000ff1600720c */ /* 0x000fe40003f06270 */
[----:B------:R-:W-:-:S11]  /*2060*/  MOV R16, RZ ;  /* 0x000000ff00107202 */ /* 0x000fd60000000f00 */
[----:B------:R-:W-:Y:S05]  /*2070*/  @!P0 BRA `(.L_x_90) ;  /* 0x0000000000148947 */ /* 0x000fea0003800000 */
[----:B------:R-:W-:-:S04]  /*2080*/  IMAD R13, R22, R13, R0 ;  /* 0x0000000d160d7224 */ /* 0x000fc800078e0200 */
[----:B------:R-:W-:-:S06]  /*2090*/  IMAD.WIDE.U32 R14, R13, 0x4, R14 ;  /* 0x000000040d0e7825 */ /* 0x000fcc00078e000e */
[----:B------:R-:W2:Y:S02]  /*20a0*/  LDG.E.CONSTANT R15, desc[UR6][R14.64] ;  /* 0x000000060e0f7981 */ /* 0x000ea4000c1e9900 */
[----:B--2---:R-:W-:-:S04]  /*20b0*/  FADD R16, R20, -R15 ;  /* 0x8000000f14107221 */ /* 0x004fc80000000000 */
[----:B------:R-:W-:-:S07]  /*20c0*/  FADD R16, |R16|, -RZ ;  /* 0x800000ff10107221 */ /* 0x000fce0000000200 */
.L_x_90:
[----:B------:R-:W-:Y:S01]  /*20d0*/  MOV R14, RZ ;  /* 0x000000ff000e7202 */ /* 0x000fe20000000f00 */
[----:B------:R-:W-:Y:S06]  /*20e0*/  @!P1 BRA `(.L_x_91) ;  /* 0x0000000000309947 */ /* 0x000fec0003800000 */
[----:B------:R-:W0:Y:S08]  /*20f0*/  MUFU.RCP R12, R27 ;  /* 0x0000001b000c7308 */ /* 0x000e300000001000 */
        /* <DEDUP_REMOVED lines=8> */
[----:B------:R-:W-:-:S07]  /*2180*/  MOV R15, 0x21a0 ;  /* 0x000021a0000f7802 */ /* 0x000fce0000000f00 */
[----:B------:R-:W-:Y:S05]  /*2190*/  CALL.REL.NOINC `($__internal_1_$__cuda_sm3x_div_rn_noftz_f32_slowpath) ;  /* 0x0000000000387944 */ /* 0x000fea0003c00000 */
.L_x_92:
[----:B------:R-:W-:-:S07]  /*21a0*/  FMNMX.NAN R14, R14, 1, PT ;  /* 0x3f8000000e0e7809 */ /* 0x000fce0003820000 */
.L_x_91:
[----:B------:R-:W0:Y:S01]  /*21b0*/  LDC.64 R12, c[0x0][0x3a0] ;  /* 0x0000e800ff0c7b82 */ /* 0x000e220000000a00 */
[----:B------:R-:W-:Y:S01]  /*21c0*/  HFMA2 R15, -RZ, RZ, 1.791015625, -0.0758056640625 ;  /* 0x3f2aacdaff0f7431 */ /* 0x000fe200000001ff */
[----:B------:R-:W1:Y:S01]  /*21d0*/  LDCU UR4, c[0x0][0x390] ;  /* 0x00007200ff0477ac */ /* 0x000e620008000800 */
[----:B------:R-:W-:Y:S01]  /*21e0*/  FADD R20, R20, -R7 ;  /* 0x8000000714147221 */ /* 0x000fe20000000000 */
[----:B------:R-:W-:Y:S02]  /*21f0*/  IADD3 R2, PT, PT, R2, 0x1, RZ ;  /* 0x0000000102027810 */ /* 0x000fe40007ffe0ff */
[----:B------:R-:W-:-:S04]  /*2200*/  FFMA R14, R14, R15, 0.064499996602535247803 ;  /* 0x3d8418930e0e7423 */ /* 0x000fc8000000000f */
[----:B------:R-:W-:-:S04]  /*2210*/  FMUL R14, R14, R14 ;  /* 0x0000000e0e0e7220 */ /* 0x000fc80000400000 */
[----:B------:R-:W-:Y:S01]  /*2220*/  FFMA R7, R14, R20, R7 ;  /* 0x000000140e077223 */ /* 0x000fe20000000007 */
[----:B-1----:R-:W-:Y:S01]  /*2230*/  ISETP.GE.AND P0, PT, R2, UR4, PT ;  /* 0x0000000402007c0c */ /* 0x002fe2000bf06270 */
[----:B0-----:R-:W-:-:S05]  /*2240*/  IMAD.WIDE.U32 R12, R11, 0x4, R12 ;  /* 0x000000040b0c7825 */ /* 0x001fca00078e000c */
[----:B------:R0:W-:Y:S07]  /*2250*/  STG.E desc[UR6][R12.64], R7 ;  /* 0x000000070c007986 */ /* 0x0001ee000c101906 */
[----:B------:R-:W-:Y:S05]  /*2260*/  @!P0 BRA `(.L_x_93) ;  /* 0xfffffff400208947 */ /* 0x000fea000383ffff */
[----:B------:R-:W-:Y:S05]  /*2270*/  EXIT ;  /* 0x000000000000794d */ /* 0x000fea0003800000 */
        .weak           $__internal_1_$__cuda_sm3x_div_rn_noftz_f32_slowpath
        .type           $__internal_1_$__cuda_sm3x_div_rn_noftz_f32_slowpath,@function
        .size           $__internal_1_$__cuda_sm3x_div_rn_noftz_f32_slowpath,(.L_x_170 - $__internal_1_$__cuda_sm3x_div_rn_noftz_f32_slowpath)
$__internal_1_$__cuda_sm3x_div_rn_noftz_f32_slowpath:
[----:B------:R-:W-:Y:S02]  /*2280*/  SHF.R.U32.HI R14, RZ, 0x17, R27 ;  /* 0x00000017ff0e7819 */ /* 0x000fe4000001161b */
[----:B------:R-:W-:Y:S02]  /*2290*/  SHF.R.U32.HI R17, RZ, 0x17, R12 ;  /* 0x00000017ff117819 */ /* 0x000fe4000001160c */
[----:B------:R-:W-:Y:S02]  /*22a0*/  LOP3.LUT R14, R14, 0xff, RZ, 0xc0, !PT ;  /* 0x000000ff0e0e7812 */ /* 0x000fe400078ec0ff */
[----:B------:R-:W-:Y:S02]  /*22b0*/  LOP3.LUT R17, R17, 0xff, RZ, 0xc0, !PT ;  /* 0x000000ff11117812 */ /* 0x000fe400078ec0ff */
[----:B------:R-:W-:Y:S02]  /*22c0*/  IADD3 R18, PT, PT, R14, -0x1, RZ ;  /* 0xffffffff0e127810 */ /* 0x000fe40007ffe0ff */
[----:B------:R-:W-:-:S02]  /*22d0*/  IADD3 R16, PT, PT, R17, -0x1, RZ ;  /* 0xffffffff11107810 */ /* 0x000fc40007ffe0ff */
[----:B------:R-:W-:Y:S02]  /*22e0*/  ISETP.GT.U32.AND P0, PT, R18, 0xfd, PT ;  /* 0x000000fd1200780c */ /* 0x000fe40003f04070 */
[----:B------:R-:W-:Y:S02]  /*22f0*/  MOV R19, R27 ;  /* 0x0000001b00137202 */ /* 0x000fe40000000f00 */
        /* <DEDUP_REMOVED lines=9> */
[C---:B------:R-:W-:Y:S02]  /*2390*/  FSETP.NEU.FTZ.AND P0, PT, |R12|.reuse, +INF , PT ;  /* 0x7f8000000c00780b */ /* 0x040fe40003f1d200 */
        /* <DEDUP_REMOVED lines=16> */
.L_x_94:
[----:B------:R-:W-:Y:S02]  /*24a0*/  LEA R16, R14, 0xc0800000, 0x17 ;  /* 0xc08000000e107811 */ /* 0x000fe400078eb8ff */
[----:B------:R-:W-:Y:S02]  /*24b0*/  IADD3 R17, PT, PT, R17, -0x7f, RZ ;  /* 0xffffff8111117810 */ /* 0x000fe40007ffe0ff */
[----:B------:R-:W-:-:S03]  /*24c0*/  IADD3 R18, PT, PT, -R16, R19, RZ ;  /* 0x0000001310127210 */ /* 0x000fc60007ffe1ff */
[C---:B------:R-:W-:Y:S01]  /*24d0*/  IMAD R12, R17.reuse, -0x800000, R12 ;  /* 0xff800000110c7824 */ /* 0x040fe200078e020c */
[----:B------:R0:W1:Y:S01]  /*24e0*/  MUFU.RCP R16, R18 ;  /* 0x0000001200107308 */ /* 0x0000620000001000 */
[----:B------:R-:W-:Y:S01]  /*24f0*/  FADD.FTZ R23, -R18, -RZ ;  /* 0x800000ff12177221 */ /* 0x000fe20000010100 */
[----:B0-----:R-:W-:-:S04]  /*2500*/  IADD3 R18, PT, PT, R17, 0x7f, -R14 ;  /* 0x0000007f11127810 */ /* 0x001fc80007ffe80e */
[----:B------:R-:W-:Y:S01]  /*2510*/  IADD3 R13, PT, PT, R18, R13, RZ ;  /* 0x0000000d120d7210 */ /* 0x000fe20007ffe0ff */
[----:B-1----:R-:W-:-:S04]  /*2520*/  FFMA R19, R16, R23, 1 ;  /* 0x3f80000010137423 */ /* 0x002fc80000000017 */
        /* <DEDUP_REMOVED lines=19> */
[-CC-:B------:R-:W-:Y:S01]  /*2660*/  FFMA.RZ R13, R19, R23.reuse, R16.reuse ;  /* 0x00000017130d7223 */ /* 0x180fe2000000c010 */
[C---:B------:R-:W-:Y:S02]  /*2670*/  IADD3 R18, PT, PT, R14.reuse, 0x20, RZ ;  /* 0x000000200e127810 */ /* 0x040fe40007ffe0ff */
[C---:B------:R-:W-:Y:S02]  /*2680*/  ISETP.NE.AND P2, PT, R14.reuse, RZ, PT ;  /* 0x000000ff0e00720c */ /* 0x040fe40003f45270 */
[----:B------:R-:W-:Y:S01]  /*2690*/  LOP3.LUT R17, R13, 0x7fffff, RZ, 0xc0, !PT ;  /* 0x007fffff0d117812 */ /* 0x000fe200078ec0ff */
[CCC-:B------:R-:W-:Y:S01]  /*26a0*/  FFMA.RP R13, R19.reuse, R23.reuse, R16.reuse ;  /* 0x00000017130d7223 */ /* 0x1c0fe20000008010 */
[----:B------:R-:W-:Y:S01]  /*26b0*/  FFMA.RM R16, R19, R23, R16 ;  /* 0x0000001713107223 */ /* 0x000fe20000004010 */
[----:B------:R-:W-:Y:S02]  /*26c0*/  ISETP.NE.AND P1, PT, R14, RZ, PT ;  /* 0x000000ff0e00720c */ /* 0x000fe40003f25270 */
[----:B------:R-:W-:-:S02]  /*26d0*/  LOP3.LUT R17, R17, 0x800000, RZ, 0xfc, !PT ;  /* 0x0080000011117812 */ /* 0x000fc400078efcff */
        /* <DEDUP_REMOVED lines=14> */
.L_x_100:
[----:B------:R-:W-:-:S04]  /*27c0*/  LOP3.LUT R12, R12, 0x80000000, RZ, 0xc0, !PT ;  /* 0x800000000c0c7812 */ /* 0x000fc800078ec0ff */
[----:B------:R-:W-:Y:S01]  /*27d0*/  LOP3.LUT R12, R12, 0x7f800000, RZ, 0xfc, !PT ;  /* 0x7f8000000c0c7812 */ /* 0x000fe200078efcff */
[----:B------:R-:W-:Y:S06]  /*27e0*/  BRA `(.L_x_101) ;  /* 0x0000000000287947 */ /* 0x000fec0003800000 */
.L_x_99:
[----:B------:R-:W-:Y:S01]  /*27f0*/  LEA R12, R13, R12, 0x17 ;  /* 0x0000000c0d0c7211 */ /* 0x000fe200078eb8ff */
[----:B------:R-:W-:Y:S06]  /*2800*/  BRA `(.L_x_101) ;  /* 0x0000000000207947 */ /* 0x000fec0003800000 */
.L_x_98:
[----:B------:R-:W-:-:S04]  /*2810*/  LOP3.LUT R12, R19, 0x80000000, R12, 0x48, !PT ;  /* 0x80000000130c7812 */ /* 0x000fc800078e480c */
[----:B------:R-:W-:Y:S01]  /*2820*/  LOP3.LUT R12, R12, 0x7f800000, RZ, 0xfc, !PT ;  /* 0x7f8000000c0c7812 */ /* 0x000fe200078efcff */
[----:B------:R-:W-:Y:S06]  /*2830*/  BRA `(.L_x_101) ;  /* 0x0000000000147947 */ /* 0x000fec0003800000 */
.L_x_97:
[----:B------:R-:W-:Y:S01]  /*2840*/  LOP3.LUT R12, R19, 0x80000000, R12, 0x48, !PT ;  /* 0x80000000130c7812 */ /* 0x000fe200078e480c */
[----:B------:R-:W-:Y:S06]  /*2850*/  BRA `(.L_x_101) ;  /* 0x00000000000c7947 */ /* 0x000fec0003800000 */
.L_x_96:
[----:B------:R-:W0:Y:S01]  /*2860*/  MUFU.RSQ R12, -QNAN ;  /* 0xffc00000000c7908 */ /* 0x000e220000001400 */
[----:B------:R-:W-:Y:S05]  /*2870*/  BRA `(.L_x_101) ;  /* 0x0000000000047947 */ /* 0x000fea0003800000 */
.L_x_95:
[----:B------:R-:W-:-:S07]  /*2880*/  FADD.FTZ R12, R12, R27 ;  /* 0x0000001b0c0c7221 */ /* 0x000fce0000010000 */
.L_x_101:
[----:B------:R-:W-:Y:S01]  /*2890*/  HFMA2 R13, -RZ, RZ, 0, 0 ;  /* 0x00000000ff0d7431 */ /* 0x000fe200000001ff */
[----:B0-----:R-:W-:Y:S02]  /*28a0*/  MOV R14, R12 ;  /* 0x0000000c000e7202 */ /* 0x001fe40000000f00 */
[----:B------:R-:W-:-:S04]  /*28b0*/  MOV R12, R15 ;  /* 0x0000000f000c7202 */ /* 0x000fc80000000f00 */
[----:B------:R-:W-:Y:S05]  /*28c0*/  RET.REL.NODEC R12 `(ehlers_kama_multi_series_one_param_f32) ;  /* 0xffffffd40ccc7950 */ /* 0x000fea0003c3ffff */
.L_x_102:
        /* <DEDUP_REMOVED lines=11> */
.L_x_170:


//--------------------- .text.ehlers_kama_batch_f32 --------------------------
	.section	.text.ehlers_kama_batch_f32,"ax",@progbits
	.align	128
        .global         ehlers_kama_batch_f32
        .type           ehlers_kama_batch_f32,@function
        .size           ehlers_kama_batch_f32,(.L_x_171 - ehlers_kama_batch_f32)
        .other          ehlers_kama_batch_f32,@"STO_CUDA_ENTRY STV_DEFAULT"
ehlers_kama_batch_f32:
.text.ehlers_kama_batch_f32:
[----:B------:R-:W-:Y:S01]  /*0000*/  LDC R1, c[0x0][0x37c] ;  /* 0x0000df00ff017b82 */ /* 0x000fe20000000800 */
[----:B------:R-:W0:Y:S02]  /*0010*/  LDCU UR9, c[0x0][0x394] ;  /* 0x00007280ff0977ac */ /* 0x000e240008000800 */
[----:B0-----:R-:W-:-:S06]  /*0020*/  UISETP.GE.AND UP0, UPT, UR9, 0x1, UPT ;  /* 0x000000010900788c */ /* 0x001fcc000bf06270 */
[----:B------:R-:W-:-:S13]  /*0030*/  PLOP3.LUT P0, PT, PT, PT, UP0, 0x80, 0x8 ;  /* 0x000000000008781c */ /* 0x000fda0003f0f008 */
[----:B------:R-:W-:Y:S05]  /*0040*/  @!P0 EXIT ;  /* 0x000000000000894d */ /* 0x000fea0003800000 */
[----:B------:R-:W0:Y:S01]  /*0050*/  S2R R20, SR_CTAID.X ;  /* 0x0000000000147919 */ /* 0x000e220000002500 */
[----:B------:R-:W0:Y:S01]  /*0060*/  LDCU UR8, c[0x0][0x360] ;  /* 0x00006c00ff0877ac */ /* 0x000e220008000800 */
[----:B------:R-:W0:Y:S01]  /*0070*/  S2R R3, SR_TID.X ;  /* 0x0000000000037919 */ /* 0x000e220000002100 */
[----:B------:R-:W1:Y:S01]  /*0080*/  LDCU UR4, c[0x0][0x398] ;  /* 0x00007300ff0477ac */ /* 0x000e620008000800 */
[----:B0-----:R-:W-:-:S05]  /*0090*/  IMAD R20, R20, UR8, R3 ;  /* 0x0000000814147c24 */ /* 0x001fca000f8e0203 */
[----:B-1----:R-:W-:-:S13]  /*00a0*/  ISETP.GE.AND P0, PT, R20, UR4, PT ;  /* 0x0000000414007c0c */ /* 0x002fda000bf06270 */
[----:B------:R-:W-:Y:S05]  /*00b0*/  @P0 EXIT ;  /* 0x000000000000094d */ /* 0x000fea0003800000 */
[----:B------:R-:W0:Y:S01]  /*00c0*/  LDCU UR6, c[0x0][0x390] ;  /* 0x00007200ff0677ac */ /* 0x000e220008000800 */
[----:B------:R-:W-:Y:S01]  /*00d0*/  BSSY.RECONVERGENT B1, `(.L_x_103) ;  /* 0x0000271000017945 */ /* 0x000fe20003800200 */
[----:B------:R-:W1:Y:S01]  /*00e0*/  LDCU UR7, c[0x0][0x370] ;  /* 0x00006e00ff0777ac */ /* 0x000e620008000800 */
[----:B------:R-:W2:Y:S01]  /*00f0*/  LDCU.64 UR4, c[0x0][0x380] ;  /* 0x00007000ff0477ac */ /* 0x000ea20008000a00 */
[----:B------:R-:W-:Y:S02]  /*0100*/  ULOP3.LUT UR11, UR9, 0xf, URZ, 0xc0, !UPT ;  /* 0x0000000f090b7892 */ /* 0x000fe4000f8ec0ff */
[----:B------:R-:W-:Y:S02]  /*0110*/  ULOP3.LUT UR13, UR9, 0x7, URZ, 0xc0, !UPT ;  /* 0x00000007090d7892 */ /* 0x000fe4000f8ec0ff */
[----:B------:R-:W-:Y:S02]  /*0120*/  UIADD3 UR10, UPT, UPT, UR9, -0x1, URZ ;  /* 0xffffffff090a7890 */ /* 0x000fe4000fffe0ff */
[----:B0-----:R-:W-:-:S02]  /*0130*/  UISETP.LT.AND UP0, UPT, URZ, UR6, UPT ;  /* 0x00000006ff00728c */ /* 0x001fc4000bf01270 */
[----:B------:R-:W-:Y:S02]  /*0140*/  ULOP3.LUT UR15, UR9, 0x7ffffff0, URZ, 0xc0, !UPT ;  /* 0x7ffffff0090f7892 */ /* 0x000fe4000f8ec0ff */
[----:B------:R-:W-:Y:S02]  /*0150*/  USEL UR6, URZ, UR6, !UP0 ;  /* 0x00000006ff067287 */ /* 0x000fe4000c000000 */
[----:B-1----:R-:W-:Y:S02]  /*0160*/  UIMAD UR8, UR8, UR7, URZ ;  /* 0x00000007080872a4 */ /* 0x002fe4000f8e02ff */
[----:B------:R-:W-:Y:S01]  /*0170*/  ULOP3.LUT UR16, UR9, 0x3, URZ, 0xc0, !UPT ;  /* 0x0000000309107892 */ /* 0x000fe2000f8ec0ff */
[----:B------:R-:W0:Y:S01]  /*0180*/  LDCU.64 UR18, c[0x0][0x358] ;  /* 0x00006b00ff1277ac */ /* 0x000e220008000a00 */
[----:B------:R-:W-:Y:S02]  /*0190*/  UIADD3 UR12, UPT, UPT, UR11, -0x1, URZ ;  /* 0xffffffff0b0c7890 */ /* 0x000fe4000fffe0ff */
[----:B------:R-:W-:-:S02]  /*01a0*/  UIADD3 UR14, UPT, UPT, UR13, -0x1, URZ ;  /* 0xffffffff0d0e7890 */ /* 0x000fc4000fffe0ff */
[----:B------:R-:W-:Y:S02]  /*01b0*/  UIADD3 UR7, UPT, UPT, -UR6, UR9, URZ ;  /* 0x0000000906077290 */ /* 0x000fe4000fffe1ff */
[----:B--2---:R-:W-:-:S12]  /*01c0*/  UIMAD.WIDE.U32 UR4, UR6, 0x4, UR4 ;  /* 0x00000004060478a5 */ /* 0x004fd8000f8e0004 */
.L_x_155:
[----:B-1----:R-:W1:Y:S01]  /*01d0*/  LDC.64 R4, c[0x0][0x388] ;  /* 0x0000e200ff047b82 */ /* 0x002e620000000a00 */
[----:B--2---:R-:W2:Y:S07]  /*01e0*/  LDCU UR9, c[0x0][0x398] ;  /* 0x00007300ff0977ac */ /* 0x004eae0008000800 */
[----:B0--34-:R-:W3:Y:S08]  /*01f0*/  LDC.64 R2, c[0x0][0x390] ;  /* 0x0000e400ff027b82 */ /* 0x019ef00000000a00 */
[----:B------:R-:W4:Y:S01]  /*0200*/  LDC.64 R28, c[0x0][0x3a0] ;  /* 0x0000e800ff1c7b82 */ /* 0x000f220000000a00 */
[----:B-1----:R-:W-:-:S05]  /*0210*/  IMAD.WIDE R4, R20, 0x4, R4 ;  /* 0x0000000414047825 */ /* 0x002fca00078e0204 */
[----:B0-----:R-:W5:Y:S01]  /*0220*/  LDG.E.CONSTANT R11, desc[UR18][R4.64] ;  /* 0x00000012040b7981 */ /* 0x001f62000c1e9900 */
[----:B------:R-:W-:Y:S01]  /*0230*/  BSSY.RECONVERGENT B0, `(.L_x_104) ;  /* 0x0000259000007945 */ /* 0x000fe20003800200 */
[-C--:B---3--:R-:W-:Y:S01]  /*0240*/  ISETP.LT.AND P2, PT, R2, R3.reuse, PT ;  /* 0x000000030200720c */ /* 0x088fe20003f41270 */
[C---:B------:R-:W-:Y:S01]  /*0250*/  IMAD R7, R20.reuse, R3, RZ ;  /* 0x0000000314077224 */ /* 0x040fe200078e02ff */
[----:B------:R-:W-:-:S04]  /*0260*/  IADD3 R20, PT, PT, R20, UR8, RZ ;  /* 0x0000000814147c10 */ /* 0x000fc8000fffe0ff */
[----:B--2---:R-:W-:Y:S01]  /*0270*/  ISETP.GE.AND P1, PT, R20, UR9, PT ;  /* 0x0000000914007c0c */ /* 0x004fe2000bf26270 */
[----:B----4-:R-:W-:Y:S01]  /*0280*/  IMAD.WIDE R28, R7, 0x4, R28 ;  /* 0x00000004071c7825 */ /* 0x010fe200078e021c */
[----:B-----5:R-:W-:-:S04]  /*0290*/  ISETP.GT.AND P0, PT, R11, R3, PT ;  /* 0x000000030b00720c */ /* 0x020fc80003f04270 */
[----:B------:R-:W-:-:S13]  /*02a0*/  ISETP.GT.AND P0, PT, R11, RZ, !P0 ;  /* 0x000000ff0b00720c */ /* 0x000fda0004704270 */
[----:B------:R-:W-:Y:S05]  /*02b0*/  @P0 BRA P2, `(.L_x_105) ;  /* 0x0000000400000947 */ /* 0x000fea0001000000 */
[----:B------:R-:W-:Y:S01]  /*02c0*/  ISETP.GE.U32.AND P0, PT, R3, 0x10, PT ;  /* 0x000000100300780c */ /* 0x000fe20003f06070 */
[----:B------:R-:W-:-:S12]  /*02d0*/  HFMA2 R5, -RZ, RZ, 0, 0 ;  /* 0x00000000ff057431 */ /* 0x000fd800000001ff */
[----:B------:R-:W-:Y:S05]  /*02e0*/  @!P0 BRA `(.L_x_106) ;  /* 0x00000000005c8947 */ /* 0x000fea0003800000 */
[----:B------:R-:W-:Y:S01]  /*02f0*/  IMAD.MOV.U32 R5, RZ, RZ, RZ ;  /* 0x000000ffff057224 */ /* 0x000fe200078e00ff */
[----:B------:R-:W-:-:S07]  /*0300*/  MOV R7, 0x7fc00000 ;  /* 0x7fc0000000077802 */ /* 0x000fce0000000f00 */
.L_x_107:
[C---:B0-----:R-:W-:Y:S01]  /*0310*/  IMAD.WIDE.U32 R2, R5.reuse, 0x4, R28 ;  /* 0x0000000405027825 */ /* 0x041fe200078e001c */
[----:B------:R-:W-:-:S04]  /*0320*/  IADD3 R5, PT, PT, R5, 0x10, RZ ;  /* 0x0000001005057810 */ /* 0x000fc80007ffe0ff */
[----:B------:R0:W-:Y:S01]  /*0330*/  STG.E desc[UR18][R2.64], R7 ;  /* 0x0000000702007986 */ /* 0x0001e2000c101912 */
[----:B------:R-:W-:-:S03]  /*0340*/  ISETP.NE.AND P0, PT, R5, UR15, PT ;  /* 0x0000000f05007c0c */ /* 0x000fc6000bf05270 */
[----:B------:R0:W-:Y:S04]  /*0350*/  STG.E desc[UR18][R2.64+0x4], R7 ;  /* 0x0000040702007986 */ /* 0x0001e8000c101912 */
        /* <DEDUP_REMOVED lines=13> */
[----:B------:R0:W-:Y:S01]  /*0430*/  STG.E desc[UR18][R2.64+0x3c], R7 ;  /* 0x00003c0702007986 */ /* 0x0001e2000c101912 */
[----:B------:R-:W-:Y:S05]  /*0440*/  @P0 BRA `(.L_x_107) ;  /* 0xfffffffc00b00947 */ /* 0x000fea000383ffff */
[----:B------:R-:W-:-:S07]  /*0450*/  IMAD.U32 R5, RZ, RZ, UR15 ;  /* 0x0000000fff057e24 */ /* 0x000fce000f8e00ff */
.L_x_106:
[----:B------:R-:W-:-:S09]  /*0460*/  UISETP.NE.AND UP0, UPT, UR11, URZ, UPT ;  /* 0x000000ff0b00728c */ /* 0x000fd2000bf05270 */
[----:B------:R-:W-:Y:S05]  /*0470*/  BRA.U !UP0, `(.L_x_108) ;  /* 0x0000002108d07547 */ /* 0x000fea000b800000 */
[----:B------:R-:W-:Y:S02]  /*0480*/  UISETP.GE.U32.AND UP0, UPT, UR12, 0x7, UPT ;  /* 0x000000070c00788c */ /* 0x000fe4000bf06070 */
[----:B------:R-:W-:-:S07]  /*0490*/  UISETP.NE.AND UP1, UPT, UR13, URZ, UPT ;  /* 0x000000ff0d00728c */ /* 0x000fce000bf25270 */
[----:B------:R-:W-:Y:S05]  /*04a0*/  BRA.U !UP0, `(.L_x_109) ;  /* 0x00000001082c7547 */ /* 0x000fea000b800000 */
[----:B0-----:R-:W-:Y:S01]  /*04b0*/  MOV R7, 0x7fc00000 ;  /* 0x7fc0000000077802 */ /* 0x001fe20000000f00 */
[C---:B------:R-:W-:Y:S01]  /*04c0*/  IMAD.WIDE.U32 R2, R5.reuse, 0x4, R28 ;  /* 0x0000000405027825 */ /* 0x040fe200078e001c */
[----:B------:R-:W-:-:S04]  /*04d0*/  IADD3 R5, PT, PT, R5, 0x8, RZ ;  /* 0x0000000805057810 */ /* 0x000fc80007ffe0ff */
[----:B------:R1:W-:Y:S04]  /*04e0*/  STG.E desc[UR18][R2.64], R7 ;  /* 0x0000000702007986 */ /* 0x0003e8000c101912 */
[----:B------:R1:W-:Y:S04]  /*04f0*/  STG.E desc[UR18][R2.64+0x4], R7 ;  /* 0x0000040702007986 */ /* 0x0003e8000c101912 */
[----:B------:R1:W-:Y:S04]  /*0500*/  STG.E desc[UR18][R2.64+0x8], R7 ;  /* 0x0000080702007986 */ /* 0x0003e8000c101912 */
[----:B------:R1:W-:Y:S04]  /*0510*/  STG.E desc[UR18][R2.64+0xc], R7 ;  /* 0x00000c0702007986 */ /* 0x0003e8000c101912 */
[----:B------:R1:W-:Y:S04]  /*0520*/  STG.E desc[UR18][R2.64+0x10], R7 ;  /* 0x0000100702007986 */ /* 0x0003e8000c101912 */
[----:B------:R1:W-:Y:S04]  /*0530*/  STG.E desc[UR18][R2.64+0x14], R7 ;  /* 0x0000140702007986 */ /* 0x0003e8000c101912 */
[----:B------:R1:W-:Y:S04]  /*0540*/  STG.E desc[UR18][R2.64+0x18], R7 ;  /* 0x0000180702007986 */ /* 0x0003e8000c101912 */
[----:B------:R1:W-:Y:S02]  /*0550*/  STG.E desc[UR18][R2.64+0x1c], R7 ;  /* 0x00001c0702007986 */ /* 0x0003e4000c101912 */
.L_x_109:
[----:B------:R-:W-:Y:S05]  /*0560*/  BRA.U !UP1, `(.L_x_108) ;  /* 0x0000002109947547 */ /* 0x000fea000b800000 */
[----:B------:R-:W-:Y:S02]  /*0570*/  UISETP.GE.U32.AND UP0, UPT, UR14, 0x3, UPT ;  /* 0x000000030e00788c */ /* 0x000fe4000bf06070 */
[----:B------:R-:W-:-:S07]  /*0580*/  UISETP.NE.AND UP1, UPT, UR16, URZ, UPT ;  /* 0x000000ff1000728c */ /* 0x000fce000bf25270 */
[----:B------:R-:W-:Y:S05]  /*0590*/  BRA.U !UP0, `(.L_x_110) ;  /* 0x00000001081c7547 */ /* 0x000fea000b800000 */
[----:B01----:R-:W-:Y:S02]  /*05a0*/  IMAD.MOV.U32 R7, RZ, RZ, 0x7fc00000 ;  /* 0x7fc00000ff077424 */ /* 0x003fe400078e00ff */
[C---:B------:R-:W-:Y:S01]  /*05b0*/  IMAD.WIDE.U32 R2, R5.reuse, 0x4, R28 ;  /* 0x0000000405027825 */ /* 0x040fe200078e001c */
[----:B------:R-:W-:-:S04]  /*05c0*/  IADD3 R5, PT, PT, R5, 0x4, RZ ;  /* 0x0000000405057810 */ /* 0x000fc80007ffe0ff */
[----:B------:R2:W-:Y:S04]  /*05d0*/  STG.E desc[UR18][R2.64], R7 ;  /* 0x0000000702007986 */ /* 0x0005e8000c101912 */
[----:B------:R2:W-:Y:S04]  /*05e0*/  STG.E desc[UR18][R2.64+0x4], R7 ;  /* 0x0000040702007986 */ /* 0x0005e8000c101912 */
[----:B------:R2:W-:Y:S04]  /*05f0*/  STG.E desc[UR18][R2.64+0x8], R7 ;  /* 0x0000080702007986 */ /* 0x0005e8000c101912 */
[----:B------:R2:W-:Y:S02]  /*0600*/  STG.E desc[UR18][R2.64+0xc], R7 ;  /* 0x00000c0702007986 */ /* 0x0005e4000c101912 */
.L_x_110:
[----:B------:R-:W-:Y:S05]  /*0610*/  BRA.U !UP1, `(.L_x_108) ;  /* 0x0000002109687547 */ /* 0x000fea000b800000 */
[----:B------:R-:W-:Y:S01]  /*0620*/  IMAD.WIDE.U32 R28, R5, 0x4, R28 ;  /* 0x00000004051c7825 */ /* 0x000fe200078e001c */
[----:B012---:R-:W-:Y:S01]  /*0630*/  MOV R3, 0x7fc00000 ;  /* 0x7fc0000000037802 */ /* 0x007fe20000000f00 */
[----:B------:R-:W-:-:S04]  /*0640*/  UISETP.NE.AND UP0, UPT, UR16, 0x1, UPT ;  /* 0x000000011000788c */ /* 0x000fc8000bf05270 */
[----:B------:R0:W-:Y:S05]  /*0650*/  STG.E desc[UR18][R28.64], R3 ;  /* 0x000000031c007986 */ /* 0x0001ea000c101912 */
[----:B------:R-:W-:Y:S05]  /*0660*/  BRA.U !UP0, `(.L_x_108) ;  /* 0x0000002108547547 */ /* 0x000fea000b800000 */
[----:B------:R1:W-:Y:S01]  /*0670*/  STG.E desc[UR18][R28.64+0x4], R3 ;  /* 0x000004031c007986 */ /* 0x0003e2000c101912 */
[----:B------:R-:W-:-:S09]  /*0680*/  UISETP.NE.AND UP0, UPT, UR16, 0x2, UPT ;  /* 0x000000021000788c */ /* 0x000fd2000bf05270 */
[----:B------:R-:W-:Y:S05]  /*0690*/  BRA.U !UP0, `(.L_x_108) ;  /* 0x0000002108487547 */ /* 0x000fea000b800000 */
[----:B------:R2:W-:Y:S01]  /*06a0*/  STG.E desc[UR18][R28.64+0x8], R3 ;  /* 0x000008031c007986 */ /* 0x0005e2000c101912 */
[----:B------:R-:W-:Y:S05]  /*06b0*/  BRA `(.L_x_108) ;  /* 0x0000002000407947 */ /* 0x000fea0003800000 */
.L_x_105:
[----:B------:R-:W-:-:S13]  /*06c0*/  ISETP.LE.AND P0, PT, R11, UR7, PT ;  /* 0x000000070b007c0c */ /* 0x000fda000bf03270 */
[----:B------:R-:W-:Y:S05]  /*06d0*/  @P0 BRA `(.L_x_111) ;  /* 0x0000000400000947 */ /* 0x000fea0003800000 */
[----:B------:R-:W-:Y:S01]  /*06e0*/  ISETP.GE.U32.AND P0, PT, R3, 0x10, PT ;  /* 0x000000100300780c */ /* 0x000fe20003f06070 */
[----:B------:R-:W-:-:S12]  /*06f0*/  IMAD.MOV.U32 R5, RZ, RZ, RZ ;  /* 0x000000ffff057224 */ /* 0x000fd800078e00ff */
[----:B------:R-:W-:Y:S05]  /*0700*/  @!P0 BRA `(.L_x_112) ;  /* 0x00000000005c8947 */ /* 0x000fea0003800000 */
[----:B------:R-:W-:Y:S01]  /*0710*/  HFMA2 R5, -RZ, RZ, 0, 0 ;  /* 0x00000000ff057431 */ /* 0x000fe200000001ff */
[----:B------:R-:W-:-:S07]  /*0720*/  MOV R7, 0x7fc00000 ;  /* 0x7fc0000000077802 */ /* 0x000fce0000000f00 */
.L_x_113:
[----:B0-----:R-:W-:-:S04]  /*0730*/  IMAD.WIDE.U32 R2, R5, 0x4, R28 ;  /* 0x0000000405027825 */ /* 0x001fc800078e001c */
[----:B------:R-:W-:Y:S01]  /*0740*/  VIADD R5, R5, 0x10 ;  /* 0x0000001005057836 */ /* 0x000fe20000000000 */
[----:B------:R0:W-:Y:S04]  /*0750*/  STG.E desc[UR18][R2.64], R7 ;  /* 0x0000000702007986 */ /* 0x0001e8000c101912 */
        /* <DEDUP_REMOVED lines=17> */
[----:B------:R-:W-:-:S07]  /*0870*/  MOV R5, UR15 ;  /* 0x0000000f00057c02 */ /* 0x000fce0008000f00 */
.L_x_112:
[----:B------:R-:W-:-:S09]  /*0880*/  UISETP.NE.AND UP0, UPT, UR11, URZ, UPT ;  /* 0x000000ff0b00728c */ /* 0x000fd2000bf05270 */
[----:B------:R-:W-:Y:S05]  /*0890*/  BRA.U !UP0, `(.L_x_108) ;  /* 0x0000001d08c87547 */ /* 0x000fea000b800000 */
[----:B------:R-:W-:Y:S02]  /*08a0*/  UISETP.GE.U32.AND UP0, UPT, UR12, 0x7, UPT ;  /* 0x000000070c00788c */ /* 0x000fe4000bf06070 */
[----:B------:R-:W-:-:S07]  /*08b0*/  UISETP.NE.AND UP1, UPT, UR13, URZ, UPT ;  /* 0x000000ff0d00728c */ /* 0x000fce000bf25270 */
[----:B------:R-:W-:Y:S05]  /*08c0*/  BRA.U !UP0, `(.L_x_114) ;  /* 0x00000001082c7547 */ /* 0x000fea000b800000 */
[----:B0-----:R-:W-:Y:S01]  /*08d0*/  MOV R7, 0x7fc00000 ;  /* 0x7fc0000000077802 */ /* 0x001fe20000000f00 */
[----:B------:R-:W-:-:S04]  /*08e0*/  IMAD.WIDE.U32 R2, R5, 0x4, R28 ;  /* 0x0000000405027825 */ /* 0x000fc800078e001c */
[----:B------:R-:W-:Y:S01]  /*08f0*/  VIADD R5, R5, 0x8 ;  /* 0x0000000805057836 */ /* 0x000fe20000000000 */
        /* <DEDUP_REMOVED lines=8> */
.L_x_114:
[----:B------:R-:W-:Y:S05]  /*0980*/  BRA.U !UP1, `(.L_x_108) ;  /* 0x0000001d098c7547 */ /* 0x000fea000b800000 */
[----:B------:R-:W-:Y:S02]  /*0990*/  UISETP.GE.U32.AND UP0, UPT, UR14, 0x3, UPT ;  /* 0x000000030e00788c */ /* 0x000fe4000bf06070 */
[----:B------:R-:W-:-:S07]  /*09a0*/  UISETP.NE.AND UP1, UPT, UR16, URZ, UPT ;  /* 0x000000ff1000728c */ /* 0x000fce000bf25270 */
[----:B------:R-:W-:Y:S05]  /*09b0*/  BRA.U !UP0, `(.L_x_115) ;  /* 0x00000001081c7547 */ /* 0x000fea000b800000 */
[----:B01----:R-:W-:Y:S01]  /*09c0*/  MOV R7, 0x7fc00000 ;  /* 0x7fc0000000077802 */ /* 0x003fe20000000f00 */
[C---:B------:R-:W-:Y:S01]  /*09d0*/  IMAD.WIDE.U32 R2, R5.reuse, 0x4, R28 ;  /* 0x0000000405027825 */ /* 0x040fe200078e001c */
[----:B------:R-:W-:-:S04]  /*09e0*/  IADD3 R5, PT, PT, R5, 0x4, RZ ;  /* 0x0000000405057810 */ /* 0x000fc80007ffe0ff */
[----:B------:R2:W-:Y:S04]  /*09f0*/  STG.E desc[UR18][R2.64], R7 ;  /* 0x0000000702007986 */ /* 0x0005e8000c101912 */
[----:B------:R2:W-:Y:S04]  /*0a00*/  STG.E desc[UR18][R2.64+0x4], R7 ;  /* 0x0000040702007986 */ /* 0x0005e8000c101912 */
[----:B------:R2:W-:Y:S04]  /*0a10*/  STG.E desc[UR18][R2.64+0x8], R7 ;  /* 0x0000080702007986 */ /* 0x0005e8000c101912 */
[----:B------:R2:W-:Y:S02]  /*0a20*/  STG.E desc[UR18][R2.64+0xc], R7 ;  /* 0x00000c0702007986 */ /* 0x0005e4000c101912 */
.L_x_115:
[----:B------:R-:W-:Y:S05]  /*0a30*/  BRA.U !UP1, `(.L_x_108) ;  /* 0x0000001d09607547 */ /* 0x000fea000b800000 */
[----:B------:R-:W-:Y:S01]  /*0a40*/  IMAD.WIDE.U32 R28, R5, 0x4, R28 ;  /* 0x00000004051c7825 */ /* 0x000fe200078e001c */
[----:B------:R-:W-:-:S03]  /*0a50*/  UISETP.NE.AND UP0, UPT, UR16, 0x1, UPT ;  /* 0x000000011000788c */ /* 0x000fc6000bf05270 */
[----:B012---:R-:W-:-:S05]  /*0a60*/  IMAD.MOV.U32 R3, RZ, RZ, 0x7fc00000 ;  /* 0x7fc00000ff037424 */ /* 0x007fca00078e00ff */
[----:B------:R3:W-:Y:S01]  /*0a70*/  STG.E desc[UR18][R28.64], R3 ;  /* 0x000000031c007986 */ /* 0x0007e2000c101912 */
[----:B------:R-:W-:Y:S05]  /*0a80*/  BRA.U !UP0, `(.L_x_108) ;  /* 0x0000001d084c7547 */ /* 0x000fea000b800000 */
[----:B------:R4:W-:Y:S01]  /*0a90*/  STG.E desc[UR18][R28.64+0x4], R3 ;  /* 0x000004031c007986 */ /* 0x0009e2000c101912 */
[----:B------:R-:W-:-:S09]  /*0aa0*/  UISETP.NE.AND UP0, UPT, UR16, 0x2, UPT ;  /* 0x000000021000788c */ /* 0x000fd2000bf05270 */
[----:B------:R-:W-:Y:S05]  /*0ab0*/  BRA.U !UP0, `(.L_x_108) ;  /* 0x0000001d08407547 */ /* 0x000fea000b800000 */
[----:B------:R0:W-:Y:S01]  /*0ac0*/  STG.E desc[UR18][R28.64+0x8], R3 ;  /* 0x000008031c007986 */ /* 0x0001e2000c101912 */
[----:B------:R-:W-:Y:S05]  /*0ad0*/  BRA `(.L_x_108) ;  /* 0x0000001c00387947 */ /* 0x000fea0003800000 */
.L_x_111:
[----:B------:R-:W-:-:S04]  /*0ae0*/  IADD3 R5, PT, PT, R11, UR6, RZ ;  /* 0x000000060b057c10 */ /* 0x000fc8000fffe0ff */
[C---:B------:R-:W-:Y:S02]  /*0af0*/  ISETP.GT.AND P0, PT, R5.reuse, R3, PT ;  /* 0x000000030500720c */ /* 0x040fe40003f04270 */
[----:B------:R-:W-:-:S11]  /*0b00*/  IADD3 R8, PT, PT, R5, -0x1, RZ ;  /* 0xffffffff05087810 */ /* 0x000fd60007ffe0ff */
[----:B------:R-:W-:Y:S05]  /*0b10*/  @!P0 BRA `(.L_x_116) ;  /* 0x0000000400008947 */ /* 0x000fea0003800000 */
[----:B------:R-:W-:Y:S01]  /*0b20*/  ISETP.GE.U32.AND P0, PT, R3, 0x10, PT ;  /* 0x000000100300780c */ /* 0x000fe20003f06070 */
[----:B------:R-:W-:-:S12]  /*0b30*/  IMAD.MOV.U32 R5, RZ, RZ, RZ ;  /* 0x000000ffff057224 */ /* 0x000fd800078e00ff */
[----:B------:R-:W-:Y:S05]  /*0b40*/  @!P0 BRA `(.L_x_117) ;  /* 0x00000000005c8947 */ /* 0x000fea0003800000 */
[----:B------:R-:W-:Y:S01]  /*0b50*/  HFMA2 R5, -RZ, RZ, 0, 0 ;  /* 0x00000000ff057431 */ /* 0x000fe200000001ff */
[----:B------:R-:W-:-:S07]  /*0b60*/  MOV R7, 0x7fc00000 ;  /* 0x7fc0000000077802 */ /* 0x000fce0000000f00 */
.L_x_118:
        /* <DEDUP_REMOVED lines=21> */
.L_x_117:
        /* <DEDUP_REMOVED lines=16> */
.L_x_119:
        /* <DEDUP_REMOVED lines=11> */
.L_x_120:
        /* <DEDUP_REMOVED lines=11> */
.L_x_116:
[----:B------:R-:W-:Y:S01]  /*0f20*/  ISETP.GE.AND P0, PT, R5, 0x2, PT ;  /* 0x000000020500780c */ /* 0x000fe20003f06270 */
[----:B------:R-:W-:-:S12]  /*0f30*/  BSSY.RECONVERGENT B2, `(.L_x_121) ;  /* 0x000004c000027945 */ /* 0x000fd80003800200 */
[----:B------:R-:W-:Y:S05]  /*0f40*/  @!P0 BRA `(.L_x_122) ;  /* 0x0000000400288947 */ /* 0x000fea0003800000 */
[----:B------:R-:W-:Y:S01]  /*0f50*/  IADD3 R0, PT, PT, R5, -0x2, RZ ;  /* 0xfffffffe05007810 */ /* 0x000fe20007ffe0ff */
[----:B------:R-:W-:Y:S01]  /*0f60*/  BSSY.RECONVERGENT B3, `(.L_x_123) ;  /* 0x0000022000037945 */ /* 0x000fe20003800200 */
[----:B------:R-:W-:Y:S01]  /*0f70*/  LOP3.LUT R10, R8, 0xf, RZ, 0xc0, !PT ;  /* 0x0000000f080a7812 */ /* 0x000fe200078ec0ff */
[----:B------:R-:W-:Y:S01]  /*0f80*/  HFMA2 R3, -RZ, RZ, 0, 0 ;  /* 0x00000000ff037431 */ /* 0x000fe200000001ff */
[----:B------:R-:W-:Y:S02]  /*0f90*/  ISETP.GE.U32.AND P3, PT, R0, 0xf, PT ;  /* 0x0000000f0000780c */ /* 0x000fe40003f66070 */
[----:B------:R-:W-:-:S11]  /*0fa0*/  ISETP.NE.AND P2, PT, R10, RZ, PT ;  /* 0x000000ff0a00720c */ /* 0x000fd60003f45270 */
[----:B------:R-:W-:Y:S05]  /*0fb0*/  @!P3 BRA `(.L_x_124) ;  /* 0x000000000070b947 */ /* 0x000fea0003800000 */
[----:B------:R-:W-:Y:S01]  /*0fc0*/  IADD3 R4, P3, PT, R28, 0x20, RZ ;  /* 0x000000201c047810 */ /* 0x000fe20007f7e0ff */
[----:B------:R-:W-:Y:S01]  /*0fd0*/  IMAD.MOV.U32 R13, RZ, RZ, 0x7fc00000 ;  /* 0x7fc00000ff0d7424 */ /* 0x000fe200078e00ff */
[----:B------:R-:W-:Y:S02]  /*0fe0*/  LOP3.LUT R3, R8, 0xfffffff0, RZ, 0xc0, !PT ;  /* 0xfffffff008037812 */ /* 0x000fe400078ec0ff */
[----:B------:R-:W-:Y:S02]  /*0ff0*/  IADD3.X R9, PT, PT, RZ, R29, RZ, P3, !PT ;  /* 0x0000001dff097210 */ /* 0x000fe40001ffe4ff */
[----:B------:R-:W-:-:S07]  /*1000*/  IADD3 R0, PT, PT, -R3, RZ, RZ ;  /* 0x000000ff03007210 */ /* 0x000fce0007ffe1ff */
.L_x_125:
[----:B0-----:R-:W-:Y:S01]  /*1010*/  IMAD.MOV.U32 R6, RZ, RZ, R4 ;  /* 0x000000ffff067224 */ /* 0x001fe200078e0004 */
[----:B------:R-:W-:Y:S02]  /*1020*/  MOV R7, R9 ;  /* 0x0000000900077202 */ /* 0x000fe40000000f00 */
[----:B------:R-:W-:Y:S02]  /*1030*/  IADD3 R0, PT, PT, R0, 0x10, RZ ;  /* 0x0000001000007810 */ /* 0x000fe40007ffe0ff */
[----:B------:R-:W-:Y:S01]  /*1040*/  IADD3 R4, P4, PT, R6, 0x40, RZ ;  /* 0x0000004006047810 */ /* 0x000fe20007f9e0ff */
[----:B------:R0:W-:Y:S01]  /*1050*/  STG.E desc[UR18][R6.64+-0x20], R13 ;  /* 0xffffe00d06007986 */ /* 0x0001e2000c101912 */
[----:B------:R-:W-:-:S03]  /*1060*/  ISETP.NE.AND P3, PT, R0, RZ, PT ;  /* 0x000000ff0000720c */ /* 0x000fc60003f65270 */
[----:B------:R0:W-:Y:S01]  /*1070*/  STG.E desc[UR18][R6.64+-0x1c], R13 ;  /* 0xffffe40d06007986 */ /* 0x0001e2000c101912 */
[----:B------:R-:W-:-:S03]  /*1080*/  IMAD.X R9, RZ, RZ, R7, P4 ;  /* 0x000000ffff097224 */ /* 0x000fc600020e0607 */
        /* <DEDUP_REMOVED lines=15> */
.L_x_124:
[----:B------:R-:W-:Y:S05]  /*1180*/  BSYNC.RECONVERGENT B3 ;  /* 0x0000000000037941 */ /* 0x000fea0003800200 */
.L_x_123:
[----:B------:R-:W-:Y:S05]  /*1190*/  @!P2 BRA `(.L_x_122) ;  /* 0x000000000094a947 */ /* 0x000fea0003800000 */
[----:B------:R-:W-:Y:S01]  /*11a0*/  ISETP.GE.U32.AND P2, PT, R10, 0x8, PT ;  /* 0x000000080a00780c */ /* 0x000fe20003f46070 */
[----:B------:R-:W-:Y:S01]  /*11b0*/  BSSY.RECONVERGENT B3, `(.L_x_126) ;  /* 0x000000f000037945 */ /* 0x000fe20003800200 */
[----:B------:R-:W-:-:S04]  /*11c0*/  LOP3.LUT R0, R8, 0x7, RZ, 0xc0, !PT ;  /* 0x0000000708007812 */ /* 0x000fc800078ec0ff */
[----:B------:R-:W-:-:S07]  /*11d0*/  ISETP.NE.AND P3, PT, R0, RZ, PT ;  /* 0x000000ff0000720c */ /* 0x000fce0003f65270 */
[----:B------:R-:W-:Y:S06]  /*11e0*/  @!P2 BRA `(.L_x_127) ;  /* 0x00000000002ca947 */ /* 0x000fec0003800000 */
[----:B------:R-:W-:Y:S01]  /*11f0*/  MOV R9, 0x7fc00000 ;  /* 0x7fc0000000097802 */ /* 0x000fe20000000f00 */
[C---:B0-----:R-:W-:Y:S01]  /*1200*/  IMAD.WIDE.U32 R6, R3.reuse, 0x4, R28 ;  /* 0x0000000403067825 */ /* 0x041fe200078e001c */
        /* <DEDUP_REMOVED lines=9> */
.L_x_127:
[----:B------:R-:W-:Y:S05]  /*12a0*/  BSYNC.RECONVERGENT B3 ;  /* 0x0000000000037941 */ /* 0x000fea0003800200 */
.L_x_126:
[----:B------:R-:W-:Y:S05]  /*12b0*/  @!P3 BRA `(.L_x_122) ;  /* 0x00000000004cb947 */ /* 0x000fea0003800000 */
[----:B------:R-:W-:Y:S02]  /*12c0*/  ISETP.GE.U32.AND P2, PT, R0, 0x4, PT ;  /* 0x000000040000780c */ /* 0x000fe40003f46070 */
[----:B------:R-:W-:-:S04]  /*12d0*/  LOP3.LUT R0, R8, 0x3, RZ, 0xc0, !PT ;  /* 0x0000000308007812 */ /* 0x000fc800078ec0ff */
[----:B------:R-:W-:-:S07]  /*12e0*/  ISETP.NE.AND P3, PT, R0, RZ, PT ;  /* 0x000000ff0000720c */ /* 0x000fce0003f65270 */
[----:B-1----:R-:W-:Y:S02]  /*12f0*/  @P2 IMAD.MOV.U32 R9, RZ, RZ, 0x7fc00000 ;  /* 0x7fc00000ff092424 */ /* 0x002fe400078e00ff */
[C---:B0-----:R-:W-:Y:S01]  /*1300*/  @P2 IMAD.WIDE.U32 R6, R3.reuse, 0x4, R28 ;  /* 0x0000000403062825 */ /* 0x041fe200078e001c */
[----:B------:R-:W-:-:S04]  /*1310*/  @P2 IADD3 R3, PT, PT, R3, 0x4, RZ ;  /* 0x0000000403032810 */ /* 0x000fc80007ffe0ff */
[----:B------:R2:W-:Y:S04]  /*1320*/  @P2 STG.E desc[UR18][R6.64], R9 ;  /* 0x0000000906002986 */ /* 0x0005e8000c101912 */
[----:B------:R2:W-:Y:S04]  /*1330*/  @P2 STG.E desc[UR18][R6.64+0x4], R9 ;  /* 0x0000040906002986 */ /* 0x0005e8000c101912 */
[----:B------:R2:W-:Y:S04]  /*1340*/  @P2 STG.E desc[UR18][R6.64+0x8], R9 ;  /* 0x0000080906002986 */ /* 0x0005e8000c101912 */
[----:B------:R2:W-:Y:S01]  /*1350*/  @P2 STG.E desc[UR18][R6.64+0xc], R9 ;  /* 0x00000c0906002986 */ /* 0x0005e2000c101912 */
[----:B------:R-:W-:Y:S05]  /*1360*/  @!P3 BRA `(.L_x_122) ;  /* 0x000000000020b947 */ /* 0x000fea0003800000 */
[----:B--2---:R-:W-:Y:S01]  /*1370*/  IMAD.WIDE.U32 R6, R3, 0x4, R28 ;  /* 0x0000000403067825 */ /* 0x004fe200078e001c */
[----:B------:R-:W-:Y:S02]  /*1380*/  MOV R3, 0x7fc00000 ;  /* 0x7fc0000000037802 */ /* 0x000fe40000000f00 */
[----:B------:R-:W-:-:S03]  /*1390*/  ISETP.NE.AND P2, PT, R0, 0x1, PT ;  /* 0x000000010000780c */ /* 0x000fc60003f45270 */
[----:B------:R3:W-:Y:S10]  /*13a0*/  STG.E desc[UR18][R6.64], R3 ;  /* 0x0000000306007986 */ /* 0x0007f4000c101912 */
[----:B------:R-:W-:Y:S05]  /*13b0*/  @!P2 BRA `(.L_x_122) ;  /* 0x00000000000ca947 */ /* 0x000fea0003800000 */
[----:B------:R-:W-:Y:S01]  /*13c0*/  ISETP.NE.AND P2, PT, R0, 0x2, PT ;  /* 0x000000020000780c */ /* 0x000fe20003f45270 */
[----:B------:R4:W-:-:S12]  /*13d0*/  STG.E desc[UR18][R6.64+0x4], R3 ;  /* 0x0000040306007986 */ /* 0x0009d8000c101912 */
[----:B------:R4:W-:Y:S02]  /*13e0*/  @P2 STG.E desc[UR18][R6.64+0x8], R3 ;  /* 0x0000080306002986 */ /* 0x0009e4000c101912 */
.L_x_122:
[----:B------:R-:W-:Y:S05]  /*13f0*/  BSYNC.RECONVERGENT B2 ;  /* 0x0000000000027941 */ /* 0x000fea0003800200 */
.L_x_121:
[----:B------:R-:W-:Y:S01]  /*1400*/  ISETP.LE.AND P2, PT, R8, UR6, PT ;  /* 0x0000000608007c0c */ /* 0x000fe2000bf43270 */
[----:B------:R-:W-:Y:S01]  /*1410*/  BSSY.RECONVERGENT B2, `(.L_x_128) ;  /* 0x000006b000027945 */ /* 0x000fe20003800200 */
[----:B-12---:R-:W-:Y:S02]  /*1420*/  HFMA2 R9, -RZ, RZ, 0, 0 ;  /* 0x00000000ff097431 */ /* 0x006fe400000001ff */
[----:B------:R-:W-:-:S09]  /*1430*/  IMAD.MOV.U32 R10, RZ, RZ, RZ ;  /* 0x000000ffff0a7224 */ /* 0x000fd200078e00ff */
[----:B------:R-:W-:Y:S05]  /*1440*/  @P2 BRA `(.L_x_129) ;  /* 0x00000004009c2947 */ /* 0x000fea0003800000 */
[----:B------:R-:W-:Y:S01]  /*1450*/  ULOP3.LUT UR9, URZ, UR6, URZ, 0x33, !UPT ;  /* 0x00000006ff097292 */ /* 0x000fe2000f8e33ff */
[----:B------:R-:W-:Y:S01]  /*1460*/  BSSY.RECONVERGENT B3, `(.L_x_130) ;  /* 0x0000034000037945 */ /* 0x000fe20003800200 */
[----:B------:R-:W-:Y:S01]  /*1470*/  IMAD.MOV.U32 R9, RZ, RZ, RZ ;  /* 0x000000ffff097224 */ /* 0x000fe200078e00ff */
[----:B0-----:R-:W-:Y:S02]  /*1480*/  MOV R13, UR6 ;  /* 0x00000006000d7c02 */ /* 0x001fe40008000f00 */
[----:B------:R-:W-:Y:S02]  /*1490*/  MOV R10, RZ ;  /* 0x000000ff000a7202 */ /* 0x000fe40000000f00 */
[----:B------:R-:W-:-:S04]  /*14a0*/  IADD3 R0, PT, PT, R5, UR9, RZ ;  /* 0x0000000905007c10 */ /* 0x000fc8000fffe0ff */
[----:B------:R-:W-:-:S13]  /*14b0*/  LOP3.LUT P2, R4, R0, 0x3, RZ, 0xc0, !PT ;  /* 0x0000000300047812 */ /* 0x000fda000784c0ff */
[----:B------:R-:W-:Y:S05]  /*14c0*/  @!P2 BRA `(.L_x_131) ;  /* 0x0000000000b4a947 */ /* 0x000fea0003800000 */
[----:B------:R-:W-:Y:S01]  /*14d0*/  MOV R14, UR4 ;  /* 0x00000004000e7c02 */ /* 0x000fe20008000f00 */
[----:B---34-:R-:W-:Y:S01]  /*14e0*/  IMAD.U32 R6, RZ, RZ, UR4 ;  /* 0x00000004ff067e24 */ /* 0x018fe2000f8e00ff */
[----:B------:R-:W-:Y:S01]  /*14f0*/  MOV R7, UR5 ;  /* 0x0000000500077c02 */ /* 0x000fe20008000f00 */
[----:B------:R-:W-:-:S04]  /*1500*/  IMAD.U32 R15, RZ, RZ, UR5 ;  /* 0x00000005ff0f7e24 */ /* 0x000fc8000f8e00ff */
[----:B------:R-:W2:Y:S04]  /*1510*/  LDG.E.EF R3, desc[UR18][R6.64+0x4] ;  /* 0x0000041206037981 */ /* 0x000ea8000c0e1900 */
[----:B------:R-:W2:Y:S01]  /*1520*/  LDG.E.EF R14, desc[UR18][R14.64] ;  /* 0x000000120e0e7981 */ /* 0x000ea2000c0e1900 */
[----:B------:R-:W-:Y:S01]  /*1530*/  ISETP.NE.AND P2, PT, R4, 0x1, PT ;  /* 0x000000010400780c */ /* 0x000fe20003f45270 */
[----:B------:R-:W-:-:S06]  /*1540*/  UIADD3 UR9, UPT, UPT, UR6, 0x1, URZ ;  /* 0x0000000106097890 */ /* 0x000fcc000fffe0ff */
[----:B------:R-:W-:Y:S01]  /*1550*/  MOV R13, UR9 ;  /* 0x00000009000d7c02 */ /* 0x000fe20008000f00 */
[----:B--2---:R-:W-:-:S04]  /*1560*/  FADD R9, R3, -R14 ;  /* 0x8000000e03097221 */ /* 0x004fc80000000000 */
[----:B------:R-:W-:-:S04]  /*1570*/  FADD R10, RZ, |R9| ;  /* 0x40000009ff0a7221 */ /* 0x000fc80000000000 */
[----:B------:R-:W-:Y:S01]  /*1580*/  FADD R9, -|R9|, R10 ;  /* 0x0000000a09097221 */ /* 0x000fe20000000300 */
[----:B------:R-:W-:Y:S06]  /*1590*/  @!P2 BRA `(.L_x_131) ;  /* 0x000000000080a947 */ /* 0x000fec0003800000 */
[----:B------:R-:W-:Y:S01]  /*15a0*/  ISETP.GE.AND P2, PT, R13, R2, PT ;  /* 0x000000020d00720c */ /* 0x000fe20003f46270 */
[----:B------:R-:W-:Y:S01]  /*15b0*/  UIADD3 UR9, UPT, UPT, UR6, 0x2, URZ ;  /* 0x0000000206097890 */ /* 0x000fe2000fffe0ff */
[----:B------:R-:W-:-:S11]  /*15c0*/  ISETP.NE.AND P3, PT, R4, 0x2, PT ;  /* 0x000000020400780c */ /* 0x000fd60003f65270 */
[----:B------:R-:W-:Y:S05]  /*15d0*/  @!P2 BRA `(.L_x_132) ;  /* 0x000000000024a947 */ /* 0x000fea0003800000 */
[----:B------:R-:W-:Y:S01]  /*15e0*/  MOV R6, UR4 ;  /* 0x0000000400067c02 */ /* 0x000fe20008000f00 */
[----:B------:R-:W-:-:S05]  /*15f0*/  IMAD.U32 R7, RZ, RZ, UR5 ;  /* 0x00000005ff077e24 */ /* 0x000fca000f8e00ff */
[----:B------:R-:W2:Y:S02]  /*1600*/  LDG.E.EF R6, desc[UR18][R6.64+0x8] ;  /* 0x0000081206067981 */ /* 0x000ea4000c0e1900 */
[----:B--2---:R-:W-:-:S04]  /*1610*/  FADD R4, -R3, R6 ;  /* 0x0000000603047221 */ /* 0x004fc80000000100 */
[----:B------:R-:W-:-:S04]  /*1620*/  FADD R9, -R9, |R4| ;  /* 0x4000000409097221 */ /* 0x000fc80000000100 */
[----:B------:R-:W-:-:S04]  /*1630*/  FADD R3, R10, R9 ;  /* 0x000000090a037221 */ /* 0x000fc80000000000 */
[----:B------:R-:W-:Y:S01]  /*1640*/  FADD R4, -R10, R3 ;  /* 0x000000030a047221 */ /* 0x000fe20000000100 */
[----:B------:R-:W-:-:S03]  /*1650*/  MOV R10, R3 ;  /* 0x00000003000a7202 */ /* 0x000fc60000000f00 */
[----:B------:R-:W-:-:S07]  /*1660*/  FADD R9, -R9, R4 ;  /* 0x0000000409097221 */ /* 0x000fce0000000100 */
.L_x_132:
[----:B------:R-:W-:Y:S01]  /*1670*/  MOV R13, UR9 ;  /* 0x00000009000d7c02 */ /* 0x000fe20008000f00 */
[----:B------:R-:W-:Y:S06]  /*1680*/  @!P3 BRA `(.L_x_131) ;  /* 0x000000000044b947 */ /* 0x000fec0003800000 */
[----:B------:R-:W-:Y:S01]  /*1690*/  ISETP.GE.AND P2, PT, R13, R2, PT ;  /* 0x000000020d00720c */ /* 0x000fe20003f46270 */
[----:B------:R-:W-:-:S06]  /*16a0*/  UIADD3 UR9, UPT, UPT, UR6, 0x3, URZ ;  /* 0x0000000306097890 */ /* 0x000fcc000fffe0ff */
[----:B------:R-:W-:-:S06]  /*16b0*/  IMAD.U32 R13, RZ, RZ, UR9 ;  /* 0x00000009ff0d7e24 */ /* 0x000fcc000f8e00ff */
[----:B------:R-:W-:Y:S05]  /*16c0*/  @!P2 BRA `(.L_x_131) ;  /* 0x000000000034a947 */ /* 0x000fea0003800000 */
[----:B------:R-:W-:Y:S01]  /*16d0*/  MOV R2, UR4 ;  /* 0x0000000400027c02 */ /* 0x000fe20008000f00 */
[----:B------:R-:W-:Y:S01]  /*16e0*/  IMAD.U32 R6, RZ, RZ, UR4 ;  /* 0x00000004ff067e24 */ /* 0x000fe2000f8e00ff */
[----:B------:R-:W-:Y:S02]  /*16f0*/  MOV R7, UR5 ;  /* 0x0000000500077c02 */ /* 0x000fe40008000f00 */
[----:B------:R-:W-:-:S04]  /*1700*/  MOV R3, UR5 ;  /* 0x0000000500037c02 */ /* 0x000fc80008000f00 */
[----:B------:R-:W2:Y:S04]  /*1710*/  LDG.E.EF R7, desc[UR18][R6.64+0x8] ;  /* 0x0000081206077981 */ /* 0x000ea8000c0e1900 */
[----:B------:R-:W2:Y:S01]  /*1720*/  LDG.E.EF R2, desc[UR18][R2.64+0xc] ;  /* 0x00000c1202027981 */ /* 0x000ea2000c0e1900 */
[----:B------:R-:W-:Y:S01]  /*1730*/  MOV R13, UR9 ;  /* 0x00000009000d7c02 */ /* 0x000fe20008000f00 */
[----:B--2---:R-:W-:-:S04]  /*1740*/  FADD R4, -R7, R2 ;  /* 0x0000000207047221 */ /* 0x004fc80000000100 */
[----:B------:R-:W-:-:S04]  /*1750*/  FADD R9, -R9, |R4| ;  /* 0x4000000409097221 */ /* 0x000fc80000000100 */
[----:B------:R-:W-:-:S04]  /*1760*/  FADD R15, R10, R9 ;  /* 0x000000090a0f7221 */ /* 0x000fc80000000000 */
[--C-:B------:R-:W-:Y:S01]  /*1770*/  FADD R4, -R10, R15.reuse ;  /* 0x0000000f0a047221 */ /* 0x100fe20000000100 */
[----:B------:R-:W-:-:S03]  /*1780*/  IMAD.MOV.U32 R10, RZ, RZ, R15 ;  /* 0x000000ffff0a7224 */ /* 0x000fc600078e000f */
[----:B------:R-:W-:-:S07]  /*1790*/  FADD R9, -R9, R4 ;  /* 0x0000000409097221 */ /* 0x000fce0000000100 */
.L_x_131:
[----:B------:R-:W-:Y:S05]  /*17a0*/  BSYNC.RECONVERGENT B3 ;  /* 0x0000000000037941 */ /* 0x000fea0003800200 */
.L_x_130:
[----:B---34-:R-:W1:Y:S01]  /*17b0*/  LDC.64 R2, c[0x0][0x380] ;  /* 0x0000e000ff027b82 */ /* 0x018e620000000a00 */
[----:B------:R-:W-:-:S04]  /*17c0*/  IADD3 R0, PT, PT, R0, -0x1, RZ ;  /* 0xffffffff00007810 */ /* 0x000fc80007ffe0ff */
[----:B------:R-:W-:-:S13]  /*17d0*/  ISETP.GE.U32.AND P2, PT, R0, 0x3, PT ;  /* 0x000000030000780c */ /* 0x000fda0003f46070 */
[----:B------:R-:W-:Y:S05]  /*17e0*/  @!P2 BRA `(.L_x_129) ;  /* 0x0000000000b4a947 */ /* 0x000fea0003800000 */
.L_x_133:
[----:B------:R-:W0:Y:S01]  /*17f0*/  LDCU UR9, c[0x0][0x390] ;  /* 0x00007200ff0977ac */ /* 0x000e220008000800 */
[C---:B-1----:R-:W-:Y:S01]  /*1800*/  IMAD.WIDE.U32 R6, R13.reuse, 0x4, R2 ;  /* 0x000000040d067825 */ /* 0x042fe200078e0002 */
[C---:B------:R-:W-:Y:S02]  /*1810*/  IADD3 R0, PT, PT, R13.reuse, 0x1, RZ ;  /* 0x000000010d007810 */ /* 0x040fe40007ffe0ff */
[----:B0-----:R-:W-:Y:S02]  /*1820*/  ISETP.GE.AND P3, PT, R13, UR9, PT ;  /* 0x000000090d007c0c */ /* 0x001fe4000bf66270 */
[----:B------:R-:W-:-:S11]  /*1830*/  ISETP.GE.AND P4, PT, R0, UR9, PT ;  /* 0x0000000900007c0c */ /* 0x000fd6000bf86270 */
[----:B------:R-:W2:Y:S04]  /*1840*/  @P3 LDG.E.EF R12, desc[UR18][R6.64+0x4] ;  /* 0x00000412060c3981 */ /* 0x000ea8000c0e1900 */
[----:B------:R-:W2:Y:S01]  /*1850*/  @P3 LDG.E.EF R19, desc[UR18][R6.64] ;  /* 0x0000001206133981 */ /* 0x000ea2000c0e1900 */
[----:B------:R-:W-:-:S03]  /*1860*/  VIADD R0, R13, 0x2 ;  /* 0x000000020d007836 */ /* 0x000fc60000000000 */
[----:B------:R-:W3:Y:S04]  /*1870*/  @P4 LDG.E.EF R14, desc[UR18][R6.64+0x8] ;  /* 0x00000812060e4981 */ /* 0x000ee8000c0e1900 */
[----:B------:R-:W3:Y:S01]  /*1880*/  @P4 LDG.E.EF R23, desc[UR18][R6.64+0x4] ;  /* 0x0000041206174981 */ /* 0x000ee2000c0e1900 */
[----:B------:R-:W-:Y:S02]  /*1890*/  ISETP.GE.AND P5, PT, R0, UR9, PT ;  /* 0x0000000900007c0c */ /* 0x000fe4000bfa6270 */
[----:B------:R-:W-:-:S04]  /*18a0*/  IADD3 R0, PT, PT, R13, 0x3, RZ ;  /* 0x000000030d007810 */ /* 0x000fc80007ffe0ff */
[----:B------:R-:W-:-:S07]  /*18b0*/  ISETP.GE.AND P2, PT, R0, UR9, PT ;  /* 0x0000000900007c0c */ /* 0x000fce000bf46270 */
[----:B------:R-:W4:Y:S04]  /*18c0*/  @P5 LDG.E.EF R4, desc[UR18][R6.64+0xc] ;  /* 0x00000c1206045981 */ /* 0x000f28000c0e1900 */
[----:B------:R-:W4:Y:S04]  /*18d0*/  @P5 LDG.E.EF R17, desc[UR18][R6.64+0x8] ;  /* 0x0000081206115981 */ /* 0x000f28000c0e1900 */
[----:B------:R-:W5:Y:S04]  /*18e0*/  @P2 LDG.E.EF R0, desc[UR18][R6.64+0x10] ;  /* 0x0000101206002981 */ /* 0x000f68000c0e1900 */
[----:B------:R-:W5:Y:S01]  /*18f0*/  @P2 LDG.E.EF R15, desc[UR18][R6.64+0xc] ;  /* 0x00000c12060f2981 */ /* 0x000f62000c0e1900 */
[----:B--2---:R-:W-:-:S04]  /*1900*/  @P3 FADD R12, R12, -R19 ;  /* 0x800000130c0c3221 */ /* 0x004fc80000000000 */
[----:B------:R-:W-:-:S04]  /*1910*/  @P3 FADD R19, -R9, |R12| ;  /* 0x4000000c09133221 */ /* 0x000fc80000000100 */
[----:B------:R-:W-:Y:S01]  /*1920*/  @P3 FADD R21, R10, R19 ;  /* 0x000000130a153221 */ /* 0x000fe20000000000 */
[----:B---3--:R-:W-:-:S03]  /*1930*/  @P4 FADD R14, -R23, R14 ;  /* 0x0000000e170e4221 */ /* 0x008fc60000000100 */
[----:B------:R-:W-:Y:S01]  /*1940*/  @P3 FADD R12, -R10, R21 ;  /* 0x000000150a0c3221 */ /* 0x000fe20000000100 */
[----:B------:R-:W-:-:S03]  /*1950*/  @P3 MOV R10, R21 ;  /* 0x00000015000a3202 */ /* 0x000fc60000000f00 */
[----:B------:R-:W-:-:S04]  /*1960*/  @P3 FADD R9, -R19, R12 ;  /* 0x0000000c13093221 */ /* 0x000fc80000000100 */
[----:B------:R-:W-:-:S04]  /*1970*/  @P4 FADD R19, -R9, |R14| ;  /* 0x4000000e09134221 */ /* 0x000fc80000000100 */
[----:B------:R-:W-:Y:S01]  /*1980*/  @P4 FADD R21, R10, R19 ;  /* 0x000000130a154221 */ /* 0x000fe20000000000 */
[----:B----4-:R-:W-:-:S03]  /*1990*/  @P5 FADD R4, -R17, R4 ;  /* 0x0000000411045221 */ /* 0x010fc60000000100 */
[--C-:B------:R-:W-:Y:S01]  /*19a0*/  @P4 FADD R12, -R10, R21.reuse ;  /* 0x000000150a0c4221 */ /* 0x100fe20000000100 */
[----:B------:R-:W-:-:S03]  /*19b0*/  @P4 IMAD.MOV.U32 R10, RZ, RZ, R21 ;  /* 0x000000ffff0a4224 */ /* 0x000fc600078e0015 */
[----:B------:R-:W-:Y:S01]  /*19c0*/  @P4 FADD R9, -R19, R12 ;  /* 0x0000000c13094221 */ /* 0x000fe20000000100 */
[----:B-----5:R-:W-:Y:S01]  /*19d0*/  @P2 FADD R0, -R15, R0 ;  /* 0x000000000f002221 */ /* 0x020fe20000000100 */
[----:B------:R-:W-:Y:S02]  /*19e0*/  IADD3 R15, PT, PT, R13, 0x4, RZ ;  /* 0x000000040d0f7810 */ /* 0x000fe40007ffe0ff */
[----:B------:R-:W-:Y:S02]  /*19f0*/  @P5 FADD R7, -R9, |R4| ;  /* 0x4000000409075221 */ /* 0x000fe40000000100 */
[----:B------:R-:W-:Y:S02]  /*1a00*/  ISETP.NE.AND P3, PT, R15, R8, PT ;  /* 0x000000080f00720c */ /* 0x000fe40003f65270 */
[----:B------:R-:W-:-:S04]  /*1a10*/  @P5 FADD R17, R10, R7 ;  /* 0x000000070a115221 */ /* 0x000fc80000000000 */
[----:B------:R-:W-:Y:S01]  /*1a20*/  @P5 FADD R4, -R10, R17 ;  /* 0x000000110a045221 */ /* 0x000fe20000000100 */
[----:B------:R-:W-:-:S03]  /*1a30*/  @P5 MOV R10, R17 ;  /* 0x00000011000a5202 */ /* 0x000fc60000000f00 */
[----:B------:R-:W-:-:S04]  /*1a40*/  @P5 FADD R9, -R7, R4 ;  /* 0x0000000407095221 */ /* 0x000fc80000000100 */
[----:B------:R-:W-:-:S04]  /*1a50*/  @P2 FADD R7, -R9, |R0| ;  /* 0x4000000009072221 */ /* 0x000fc80000000100 */
[----:B------:R-:W-:-:S04]  /*1a60*/  @P2 FADD R13, R10, R7 ;  /* 0x000000070a0d2221 */ /* 0x000fc80000000000 */
[--C-:B------:R-:W-:Y:S01]  /*1a70*/  @P2 FADD R0, -R10, R13.reuse ;  /* 0x0000000d0a002221 */ /* 0x100fe20000000100 */
[----:B------:R-:W-:Y:S01]  /*1a80*/  @P2 IMAD.MOV.U32 R10, RZ, RZ, R13 ;  /* 0x000000ffff0a2224 */ /* 0x000fe200078e000d */
[----:B------:R-:W-:Y:S02]  /*1a90*/  MOV R13, R15 ;  /* 0x0000000f000d7202 */ /* 0x000fe40000000f00 */
[----:B------:R-:W-:Y:S01]  /*1aa0*/  @P2 FADD R9, -R7, R0 ;  /* 0x0000000007092221 */ /* 0x000fe20000000100 */
[----:B------:R-:W-:Y:S06]  /*1ab0*/  @P3 BRA `(.L_x_133) ;  /* 0xfffffffc004c3947 */ /* 0x000fec000383ffff */
.L_x_129:
[----:B------:R-:W-:Y:S05]  /*1ac0*/  BSYNC.RECONVERGENT B2 ;  /* 0x0000000000027941 */ /* 0x000fea0003800200 */
.L_x_128:
[----:B0--34-:R-:W0:Y:S01]  /*1ad0*/  LDC.64 R6, c[0x0][0x380] ;  /* 0x0000e000ff067b82 */ /* 0x019e220000000a00 */
[----:B-1----:R-:W-:-:S05]  /*1ae0*/  @P0 IADD3 R3, PT, PT, R5, -0x2, RZ ;  /* 0xfffffffe05030810 */ /* 0x002fca0007ffe0ff */
[----:B0-----:R-:W-:-:S04]  /*1af0*/  @P0 IMAD.WIDE.U32 R2, R3, 0x4, R6 ;  /* 0x0000000403020825 */ /* 0x001fc800078e0006 */
[----:B------:R-:W-:Y:S01]  /*1b00*/  IMAD.WIDE.U32 R6, R8, 0x4, R6 ;  /* 0x0000000408067825 */ /* 0x000fe200078e0006 */
[----:B------:R0:W5:Y:S04]  /*1b10*/  @P0 LDG.E.EF R13, desc[UR18][R2.64] ;  /* 0x00000012020d0981 */ /* 0x000168000c0e1900 */
[----:B------:R-:W2:Y:S01]  /*1b20*/  LDG.E.EF R12, desc[UR18][R6.64] ;  /* 0x00000012060c7981 */ /* 0x000ea2000c0e1900 */
[----:B------:R-:W-:Y:S01]  /*1b30*/  FSETP.GT.AND P2, PT, R10, RZ, PT ;  /* 0x000000ff0a00720b */ /* 0x000fe20003f44000 */
[----:B------:R-:W-:Y:S01]  /*1b40*/  BSSY.RECONVERGENT B4, `(.L_x_134) ;  /* 0x0000015000047945 */ /* 0x000fe20003800200 */
[----:B------:R-:W-:Y:S01]  /*1b50*/  IMAD.MOV.U32 R0, RZ, RZ, RZ ;  /* 0x000000ffff007224 */ /* 0x000fe200078e00ff */
[----:B--2---:R-:W-:-:S10]  /*1b60*/  @!P0 MOV R13, R12 ;  /* 0x0000000c000d8202 */ /* 0x004fd40000000f00 */
[----:B0-----:R-:W-:Y:S05]  /*1b70*/  @!P2 BRA `(.L_x_135) ;  /* 0x000000000044a947 */ /* 0x001fea0003800000 */
[----:B------:R-:W-:Y:S01]  /*1b80*/  MOV R14, UR4 ;  /* 0x00000004000e7c02 */ /* 0x000fe20008000f00 */
[----:B------:R-:W-:-:S05]  /*1b90*/  IMAD.U32 R15, RZ, RZ, UR5 ;  /* 0x00000005ff0f7e24 */ /* 0x000fca000f8e00ff */
        /* <DEDUP_REMOVED lines=12> */
[----:B------:R-:W-:-:S07]  /*1c60*/  MOV R21, 0x1c80 ;  /* 0x00001c8000157802 */ /* 0x000fce0000000f00 */
[----:B-----5:R-:W-:Y:S05]  /*1c70*/  CALL.REL.NOINC `($__internal_2_$__cuda_sm3x_div_rn_noftz_f32_slowpath) ;  /* 0x0000000800e07944 */ /* 0x020fea0003c00000 */
.L_x_136:
[----:B------:R-:W-:Y:S05]  /*1c80*/  BSYNC.RECONVERGENT B5 ;  /* 0x0000000000057941 */ /* 0x000fea0003800200 */
.L_x_135:
[----:B------:R-:W-:Y:S05]  /*1c90*/  BSYNC.RECONVERGENT B4 ;  /* 0x0000000000047941 */ /* 0x000fea0003800200 */
.L_x_134:
[----:B------:R-:W-:Y:S01]  /*1ca0*/  HFMA2 R3, -RZ, RZ, 1.791015625, -0.0758056640625 ;  /* 0x3f2aacdaff037431 */ /* 0x000fe200000001ff */
[----:B------:R-:W0:Y:S01]  /*1cb0*/  LDC R4, c[0x0][0x394] ;  /* 0x0000e500ff047b82 */ /* 0x000e220000000800 */
[----:B------:R-:W-:Y:S01]  /*1cc0*/  FADD.SAT R0, RZ, R0 ;  /* 0x00000000ff007221 */ /* 0x000fe20000002000 */
[----:B-----5:R-:W-:-:S03]  /*1cd0*/  FADD R12, R12, -R13 ;  /* 0x8000000d0c0c7221 */ /* 0x020fc60000000000 */
[----:B------:R-:W-:Y:S01]  /*1ce0*/  FFMA R0, R0, R3, 0.064499996602535247803 ;  /* 0x3d84189300007423 */ /* 0x000fe20000000003 */
[----:B------:R-:W-:-:S04]  /*1cf0*/  IMAD.WIDE.U32 R2, R8, 0x4, R28 ;  /* 0x0000000408027825 */ /* 0x000fc800078e001c */
[----:B------:R-:W-:-:S04]  /*1d00*/  FMUL R0, R0, R0 ;  /* 0x0000000000007220 */ /* 0x000fc80000400000 */
[----:B------:R-:W-:-:S05]  /*1d10*/  FFMA R24, R0, R12, R13 ;  /* 0x0000000c00187223 */ /* 0x000fca000000000d */
[----:B------:R1:W-:Y:S01]  /*1d20*/  STG.E desc[UR18][R2.64], R24 ;  /* 0x0000001802007986 */ /* 0x0003e2000c101912 */
[----:B0-----:R-:W-:-:S13]  /*1d30*/  ISETP.GE.AND P0, PT, R5, R4, PT ;  /* 0x000000040500720c */ /* 0x001fda0003f06270 */
[----:B-1----:R-:W-:Y:S05]  /*1d40*/  @P0 BRA `(.L_x_108) ;  /* 0x00000008009c0947 */ /* 0x002fea0003800000 */
[----:B------:R-:W-:Y:S01]  /*1d50*/  IADD3 R0, PT, PT, -R5, R4, RZ ;  /* 0x0000000405007210 */ /* 0x000fe20007ffe1ff */
[----:B------:R-:W-:Y:S01]  /*1d60*/  BSSY.RECONVERGENT B4, `(.L_x_137) ;  /* 0x0000030000047945 */ /* 0x000fe20003800200 */
[----:B------:R-:W-:Y:S02]  /*1d70*/  IMAD.MOV.U32 R8, RZ, RZ, R5 ;  /* 0x000000ffff087224 */ /* 0x000fe400078e0005 */
[----:B------:R-:W-:-:S04]  /*1d80*/  LOP3.LUT R0, R0, 0x1, RZ, 0xc0, !PT ;  /* 0x0000000100007812 */ /* 0x000fc800078ec0ff */
[----:B------:R-:W-:-:S13]  /*1d90*/  ISETP.NE.U32.AND P0, PT, R0, 0x1, PT ;  /* 0x000000010000780c */ /* 0x000fda0003f05070 */
[----:B------:R-:W-:Y:S05]  /*1da0*/  @P0 BRA `(.L_x_138) ;  /* 0x0000000000ac0947 */ /* 0x000fea0003800000 */
[----:B------:R-:W0:Y:S01]  /*1db0*/  LDC.64 R2, c[0x0][0x380] ;  /* 0x0000e000ff027b82 */ /* 0x000e220000000a00 */
[----:B------:R-:W2:Y:S01]  /*1dc0*/  LDG.E.EF R6, desc[UR18][R6.64] ;  /* 0x0000001206067981 */ /* 0x000ea2000c0e1900 */
[----:B0-----:R-:W-:-:S05]  /*1dd0*/  IMAD.WIDE.U32 R2, R5, 0x4, R2 ;  /* 0x0000000405027825 */ /* 0x001fca00078e0002 */
[----:B------:R-:W2:Y:S01]  /*1de0*/  LDG.E.EF R7, desc[UR18][R2.64] ;  /* 0x0000001202077981 */ /* 0x000ea2000c0e1900 */
[----:B------:R-:W-:Y:S01]  /*1df0*/  BSSY.RECONVERGENT B5, `(.L_x_139) ;  /* 0x000001c000057945 */ /* 0x000fe20003800200 */
[----:B------:R-:W-:Y:S01]  /*1e00*/  MOV R4, RZ ;  /* 0x000000ff00047202 */ /* 0x000fe20000000f00 */
[----:B--2---:R-:W-:-:S04]  /*1e10*/  FADD R0, R7, -R6 ;  /* 0x8000000607007221 */ /* 0x004fc80000000000 */
[----:B------:R-:W-:-:S05]  /*1e20*/  FADD R9, -R9, |R0| ;  /* 0x4000000009097221 */ /* 0x000fca0000000100 */
[C---:B------:R-:W-:Y:S01]  /*1e30*/  FSETP.GT.AND P0, PT, R10.reuse, -R9, PT ;  /* 0x800000090a00720b */ /* 0x040fe20003f04000 */
[----:B------:R-:W-:-:S04]  /*1e40*/  FADD R6, R10, R9 ;  /* 0x000000090a067221 */ /* 0x000fc80000000000 */
[----:B------:R-:W-:-:S04]  /*1e50*/  FADD R0, -R10, R6 ;  /* 0x000000060a007221 */ /* 0x000fc80000000100 */
[----:B------:R-:W-:-:S04]  /*1e60*/  FADD R9, -R9, R0 ;  /* 0x0000000009097221 */ /* 0x000fc80000000100 */
[----:B------:R-:W-:Y:S05]  /*1e70*/  @!P0 BRA `(.L_x_140) ;  /* 0x00000000004c8947 */ /* 0x000fea0003800000 */
        /* <DEDUP_REMOVED lines=16> */
[----:B------:R-:W-:Y:S05]  /*1f80*/  CALL.REL.NOINC `($__internal_2_$__cuda_sm3x_div_rn_noftz_f32_slowpath) ;  /* 0x00000008001c7944 */ /* 0x000fea0003c00000 */
.L_x_142:
[----:B------:R-:W-:Y:S05]  /*1f90*/  BSYNC.RECONVERGENT B6 ;  /* 0x0000000000067941 */ /* 0x000fea0003800200 */
.L_x_141:
[----:B------:R-:W-:-:S07]  /*1fa0*/  MOV R4, R0 ;  /* 0x0000000000047202 */ /* 0x000fce0000000f00 */
.L_x_140:
[----:B------:R-:W-:Y:S05]  /*1fb0*/  BSYNC.RECONVERGENT B5 ;  /* 0x0000000000057941 */ /* 0x000fea0003800200 */
.L_x_139:
[----:B------:R-:W-:Y:S02]  /*1fc0*/  IMAD.MOV.U32 R3, RZ, RZ, 0x3f2aacda ;  /* 0x3f2aacdaff037424 */ /* 0x000fe400078e00ff */
[----:B------:R-:W-:Y:S01]  /*1fd0*/  FADD.SAT R4, RZ, R4 ;  /* 0x00000004ff047221 */ /* 0x000fe20000002000 */
[----:B------:R-:W-:Y:S01]  /*1fe0*/  FADD R0, -R24, R7 ;  /* 0x0000000718007221 */ /* 0x000fe20000000100 */
[----:B------:R-:W-:Y:S02]  /*1ff0*/  MOV R10, R6 ;  /* 0x00000006000a7202 */ /* 0x000fe40000000f00 */
[----:B------:R-:W-:Y:S01]  /*2000*/  FFMA R4, R4, R3, 0.064499996602535247803 ;  /* 0x3d84189304047423 */ /* 0x000fe20000000003 */
[C---:B------:R-:W-:Y:S01]  /*2010*/  IMAD.WIDE.U32 R2, R5.reuse, 0x4, R28 ;  /* 0x0000000405027825 */ /* 0x040fe200078e001c */
[----:B------:R-:W-:-:S03]  /*2020*/  IADD3 R8, PT, PT, R5, 0x1, RZ ;  /* 0x0000000105087810 */ /* 0x000fc60007ffe0ff */
[----:B------:R-:W-:-:S04]  /*2030*/  FMUL R7, R4, R4 ;  /* 0x0000000404077220 */ /* 0x000fc80000400000 */
[----:B------:R-:W-:-:S05]  /*2040*/  FFMA R24, R7, R0, R24 ;  /* 0x0000000007187223 */ /* 0x000fca0000000018 */
[----:B------:R0:W-:Y:S02]  /*2050*/  STG.E desc[UR18][R2.64], R24 ;  /* 0x0000001802007986 */ /* 0x0001e4000c101912 */
.L_x_138:
[----:B------:R-:W-:Y:S05]  /*2060*/  BSYNC.RECONVERGENT B4 ;  /* 0x0000000000047941 */ /* 0x000fea0003800200 */
.L_x_137:
[----:B------:R-:W1:Y:S01]  /*2070*/  LDC.64 R12, c[0x0][0x380] ;  /* 0x0000e000ff0c7b82 */ /* 0x000e620000000a00 */
[----:B------:R-:W-:-:S13]  /*2080*/  ISETP.NE.AND P0, PT, R5, UR10, PT ;  /* 0x0000000a05007c0c */ /* 0x000fda000bf05270 */
[----:B------:R-:W-:Y:S05]  /*2090*/  @!P0 BRA `(.L_x_108) ;  /* 0x0000000400c88947 */ /* 0x000fea0003800000 */
.L_x_154:
[C---:B0-----:R-:W-:Y:S02]  /*20a0*/  VIADD R3, R8.reuse, 0xffffffff ;  /* 0xffffffff08037836 */ /* 0x041fe40000000000 */
[----:B-1----:R-:W-:-:S04]  /*20b0*/  IMAD.WIDE.U32 R14, R8, 0x4, R12 ;  /* 0x00000004080e7825 */ /* 0x002fc800078e000c */
[--C-:B------:R-:W-:Y:S01]  /*20c0*/  IMAD.WIDE.U32 R2, R3, 0x4, R12.reuse ;  /* 0x0000000403027825 */ /* 0x100fe200078e000c */
[----:B------:R-:W2:Y:S05]  /*20d0*/  LDG.E.EF R25, desc[UR18][R14.64] ;  /* 0x000000120e197981 */ /* 0x000eaa000c0e1900 */
[----:B------:R-:W2:Y:S01]  /*20e0*/  LDG.E.EF R2, desc[UR18][R2.64] ;  /* 0x0000001202027981 */ /* 0x000ea2000c0e1900 */
[----:B------:R-:W-:Y:S01]  /*20f0*/  IADD3 R7, PT, PT, -R11, R8, RZ ;  /* 0x000000080b077210 */ /* 0x000fe20007ffe1ff */
[----:B------:R-:W-:Y:S03]  /*2100*/  BSSY.RECONVERGENT B2, `(.L_x_143) ;  /* 0x0000017000027945 */ /* 0x000fe60003800200 */
[C---:B------:R-:W-:Y:S01]  /*2110*/  ISETP.GT.AND P0, PT, R7.reuse, UR6, PT ;  /* 0x0000000607007c0c */ /* 0x040fe2000bf04270 */
[----:B------:R-:W-:-:S04]  /*2120*/  IMAD.WIDE.U32 R16, R7, 0x4, R12 ;  /* 0x0000000407107825 */ /* 0x000fc800078e000c */
[----:B--2---:R-:W-:-:S08]  /*2130*/  FADD R5, R25, -R2 ;  /* 0x8000000219057221 */ /* 0x004fd00000000000 */
[----:B------:R-:W-:Y:S05]  /*2140*/  @!P0 BRA `(.L_x_144) ;  /* 0x0000000000388947 */ /* 0x000fea0003800000 */
[----:B------:R-:W-:Y:S01]  /*2150*/  IADD3 R3, PT, PT, R7, -0x1, RZ ;  /* 0xffffffff07037810 */ /* 0x000fe20007ffe0ff */
[----:B------:R-:W2:Y:S04]  /*2160*/  LDG.E.EF R0, desc[UR18][R16.64] ;  /* 0x0000001210007981 */ /* 0x000ea8000c0e1900 */
[----:B------:R-:W-:-:S06]  /*2170*/  IMAD.WIDE.U32 R2, R3, 0x4, R12 ;  /* 0x0000000403027825 */ /* 0x000fcc00078e000c */
[----:B------:R-:W2:Y:S02]  /*2180*/  LDG.E.EF R3, desc[UR18][R2.64] ;  /* 0x0000001202037981 */ /* 0x000ea4000c0e1900 */
[----:B--2---:R-:W-:-:S04]  /*2190*/  FADD R0, R0, -R3 ;  /* 0x8000000300007221 */ /* 0x004fc80000000000 */
[----:B------:R-:W-:-:S04]  /*21a0*/  FADD R0, |R5|, -|R0| ;  /* 0xc000000005007221 */ /* 0x000fc80000000200 */
[----:B------:R-:W-:-:S05]  /*21b0*/  FADD R5, R0, -R9 ;  /* 0x8000000900057221 */ /* 0x000fca0000000000 */
[----:B------:R-:W-:Y:S01]  /*21c0*/  FSETP.GEU.AND P0, PT, R10, -R5, PT ;  /* 0x800000050a00720b */ /* 0x000fe20003f0e000 */
[----:B------:R-:W-:-:S04]  /*21d0*/  FADD R6, R5, R10 ;  /* 0x0000000a05067221 */ /* 0x000fc80000000000 */
[----:B------:R-:W-:-:S04]  /*21e0*/  FADD R10, R6, -R10 ;  /* 0x8000000a060a7221 */ /* 0x000fc80000000000 */
[----:B------:R-:W-:-:S04]  /*21f0*/  FADD R5, -R5, R10 ;  /* 0x0000000a05057221 */ /* 0x000fc80000000100 */
[----:B------:R-:W-:Y:S05]  /*2200*/  @P0 BRA `(.L_x_145) ;  /* 0x0000000000180947 */ /* 0x000fea0003800000 */
[----:B------:R-:W-:Y:S01]  /*2210*/  IMAD.MOV.U32 R6, RZ, RZ, RZ ;  /* 0x000000ffff067224 */ /* 0x000fe200078e00ff */
[----:B------:R-:W-:Y:S06]  /*2220*/  BRA `(.L_x_145) ;  /* 0x0000000000107947 */ /* 0x000fec0003800000 */
.L_x_144:
[----:B------:R-:W-:-:S04]  /*2230*/  FADD R5, |R5|, -R9 ;  /* 0x8000000905057221 */ /* 0x000fc80000000200 */
[----:B------:R-:W-:-:S04]  /*2240*/  FADD R6, R5, R10 ;  /* 0x0000000a05067221 */ /* 0x000fc80000000000 */
[----:B------:R-:W-:-:S04]  /*2250*/  FADD R10, R6, -R10 ;  /* 0x8000000a060a7221 */ /* 0x000fc80000000000 */
[----:B------:R-:W-:-:S07]  /*2260*/  FADD R5, -R5, R10 ;  /* 0x0000000a05057221 */ /* 0x000fce0000000100 */
.L_x_145:
[----:B------:R-:W-:Y:S05]  /*2270*/  BSYNC.RECONVERGENT B2 ;  /* 0x0000000000027941 */ /* 0x000fea0003800200 */
.L_x_143:
[----:B------:R-:W-:Y:S01]  /*2280*/  FSETP.GT.AND P0, PT, R6, RZ, PT ;  /* 0x000000ff0600720b */ /* 0x000fe20003f04000 */
[----:B------:R-:W-:Y:S01]  /*2290*/  BSSY.RECONVERGENT B4, `(.L_x_146) ;  /* 0x0000014000047945 */ /* 0x000fe20003800200 */
[----:B------:R-:W-:Y:S02]  /*22a0*/  HFMA2 R0, -RZ, RZ, 0, 0 ;  /* 0x00000000ff007431 */ /* 0x000fe400000001ff */
[----:B------:R-:W-:-:S09]  /*22b0*/  IMAD.WIDE R18, R7, 0x4, R12 ;  /* 0x0000000407127825 */ /* 0x000fd200078e020c */
[----:B------:R-:W-:Y:S05]  /*22c0*/  @!P0 BRA `(.L_x_147) ;  /* 0x0000000000408947 */ /* 0x000fea0003800000 */
[----:B------:R-:W2:Y:S01]  /*22d0*/  LDG.E.EF R2, desc[UR18][R18.64+0x4] ;  /* 0x0000041212027981 */ /* 0x000ea2000c0e1900 */
[----:B------:R-:W0:Y:S01]  /*22e0*/  MUFU.RCP R9, R6 ;  /* 0x0000000600097308 */ /* 0x000e220000001000 */
[----:B------:R-:W-:Y:S01]  /*22f0*/  BSSY.RECONVERGENT B5, `(.L_x_147) ;  /* 0x000000d000057945 */ /* 0x000fe20003800200 */
[----:B0-----:R-:W-:-:S04]  /*2300*/  FFMA R0, R9, -R6, 1 ;  /* 0x3f80000009007423 */ /* 0x001fc80000000806 */
[----:B------:R-:W-:Y:S01]  /*2310*/  FFMA R0, R9, R0, R9 ;  /* 0x0000000009007223 */ /* 0x000fe20000000009 */
[----:B--2---:R-:W-:-:S04]  /*2320*/  FADD R3, R25, -R2 ;  /* 0x8000000219037221 */ /* 0x004fc80000000000 */
[----:B------:R-:W0:Y:S01]  /*2330*/  FCHK P0, |R3|, R6 ;  /* 0x0000000603007302 */ /* 0x000e220000000200 */
[----:B------:R-:W-:-:S04]  /*2340*/  FFMA R9, |R3|, R0, RZ ;  /* 0x0000000003097223 */ /* 0x000fc800000002ff */
[----:B------:R-:W-:-:S04]  /*2350*/  FFMA R2, R9, -R6, |R3| ;  /* 0x8000000609027223 */ /* 0x000fc80000000403 */
[----:B------:R-:W-:Y:S01]  /*2360*/  FFMA R0, R0, R2, R9 ;  /* 0x0000000200007223 */ /* 0x000fe20000000009 */
[----:B0-----:R-:W-:Y:S06]  /*2370*/  @!P0 BRA `(.L_x_148) ;  /* 0x0000000000108947 */ /* 0x001fec0003800000 */
[----:B------:R-:W-:Y:S01]  /*2380*/  FADD R0, |R3|, -RZ ;  /* 0x800000ff03007221 */ /* 0x000fe20000000200 */
[----:B------:R-:W-:Y:S02]  /*2390*/  MOV R10, R6 ;  /* 0x00000006000a7202 */ /* 0x000fe40000000f00 */
[----:B------:R-:W-:-:S07]  /*23a0*/  MOV R21, 0x23c0 ;  /* 0x000023c000157802 */ /* 0x000fce0000000f00 */
[----:B------:R-:W-:Y:S05]  /*23b0*/  CALL.REL.NOINC `($__internal_2_$__cuda_sm3x_div_rn_noftz_f32_slowpath) ;  /* 0x0000000400107944 */ /* 0x000fea0003c00000 */
.L_x_148:
[----:B------:R-:W-:Y:S05]  /*23c0*/  BSYNC.RECONVERGENT B5 ;  /* 0x0000000000057941 */ /* 0x000fea0003800200 */
.L_x_147:
[----:B------:R-:W-:Y:S05]  /*23d0*/  BSYNC.RECONVERGENT B4 ;  /* 0x0000000000047941 */ /* 0x000fea0003800200 */
.L_x_146:
[----:B------:R-:W-:Y:S02]  /*23e0*/  HFMA2 R3, -RZ, RZ, 1.791015625, -0.0758056640625 ;  /* 0x3f2aacdaff037431 */ /* 0x000fe400000001ff */
[----:B------:R-:W-:Y:S01]  /*23f0*/  FADD.SAT R0, RZ, R0 ;  /* 0x00000000ff007221 */ /* 0x000fe20000002000 */
[----:B------:R-:W-:Y:S01]  /*2400*/  FADD R25, R25, -R24 ;  /* 0x8000001819197221 */ /* 0x000fe20000000000 */
[----:B------:R-:W-:-:S04]  /*2410*/  IMAD.WIDE.U32 R30, R8, 0x4, R28 ;  /* 0x00000004081e7825 */ /* 0x000fc800078e001c */
[----:B------:R-:W-:-:S04]  /*2420*/  FFMA R0, R0, R3, 0.064499996602535247803 ;  /* 0x3d84189300007423 */ /* 0x000fc80000000003 */
[----:B------:R-:W-:-:S04]  /*2430*/  FMUL R3, R0, R0 ;  /* 0x0000000000037220 */ /* 0x000fc80000400000 */
[----:B------:R-:W-:-:S05]  /*2440*/  FFMA R24, R3, R25, R24 ;  /* 0x0000001903187223 */ /* 0x000fca0000000018 */
[----:B------:R0:W-:Y:S04]  /*2450*/  STG.E desc[UR18][R30.64], R24 ;  /* 0x000000181e007986 */ /* 0x0001e8000c101912 */
[----:B------:R-:W2:Y:S04]  /*2460*/  LDG.E.EF R25, desc[UR18][R14.64+0x4] ;  /* 0x000004120e197981 */ /* 0x000ea8000c0e1900 */
[----:B------:R-:W2:Y:S01]  /*2470*/  LDG.E.EF R0, desc[UR18][R14.64] ;  /* 0x000000120e007981 */ /* 0x000ea2000c0e1900 */
[----:B------:R-:W-:Y:S01]  /*2480*/  VIADD R3, R7, 0x1 ;  /* 0x0000000107037836 */ /* 0x000fe20000000000 */
[----:B------:R-:W-:Y:S04]  /*2490*/  BSSY.RECONVERGENT B2, `(.L_x_149) ;  /* 0x0000013000027945 */ /* 0x000fe80003800200 */
[----:B------:R-:W-:Y:S01]  /*24a0*/  ISETP.GT.AND P0, PT, R3, UR6, PT ;  /* 0x0000000603007c0c */ /* 0x000fe2000bf04270 */
[----:B--2---:R-:W-:-:S12]  /*24b0*/  FADD R4, R25, -R0 ;  /* 0x8000000019047221 */ /* 0x004fd80000000000 */
[----:B------:R-:W-:-:S04]  /*24c0*/  @!P0 FADD R9, |R4|, -R5 ;  /* 0x8000000504098221 */ /* 0x000fc80000000200 */
[----:B------:R-:W-:-:S04]  /*24d0*/  @!P0 FADD R10, R9, R6 ;  /* 0x00000006090a8221 */ /* 0x000fc80000000000 */
[----:B------:R-:W-:-:S04]  /*24e0*/  @!P0 FADD R0, R10, -R6 ;  /* 0x800000060a008221 */ /* 0x000fc80000000000 */
[----:B------:R-:W-:Y:S01]  /*24f0*/  @!P0 FADD R9, -R9, R0 ;  /* 0x0000000009098221 */ /* 0x000fe20000000100 */
[----:B0-----:R-:W-:Y:S06]  /*2500*/  @!P0 BRA `(.L_x_150) ;  /* 0x00000000002c8947 */ /* 0x001fec0003800000 */
[----:B------:R-:W-:Y:S01]  /*2510*/  IMAD.WIDE.U32 R2, R3, 0x4, R12 ;  /* 0x0000000403027825 */ /* 0x000fe200078e000c */
        /* <DEDUP_REMOVED lines=10> */
.L_x_150:
[----:B------:R-:W-:Y:S05]  /*25c0*/  BSYNC.RECONVERGENT B2 ;  /* 0x0000000000027941 */ /* 0x000fea0003800200 */
.L_x_149:
[----:B------:R-:W-:Y:S01]  /*25d0*/  FSETP.GT.AND P0, PT, R10, RZ, PT ;  /* 0x000000ff0a00720b */ /* 0x000fe20003f04000 */
[----:B------:R-:W-:Y:S01]  /*25e0*/  BSSY.RECONVERGENT B4, `(.L_x_151) ;  /* 0x0000012000047945 */ /* 0x000fe20003800200 */
[----:B------:R-:W-:-:S11]  /*25f0*/  MOV R0, RZ ;  /* 0x000000ff00007202 */ /* 0x000fd60000000f00 */
[----:B------:R-:W-:Y:S05]  /*2600*/  @!P0 BRA `(.L_x_152) ;  /* 0x00000000003c8947 */ /* 0x000fea0003800000 */
        /* <DEDUP_REMOVED lines=12> */
[----:B------:R-:W-:-:S07]  /*26d0*/  MOV R21, 0x26f0 ;  /* 0x000026f000157802 */ /* 0x000fce0000000f00 */
[----:B------:R-:W-:Y:S05]  /*26e0*/  CALL.REL.NOINC `($__internal_2_$__cuda_sm3x_div_rn_noftz_f32_slowpath) ;  /* 0x0000000000447944 */ /* 0x000fea0003c00000 */
.L_x_153:
[----:B------:R-:W-:Y:S05]  /*26f0*/  BSYNC.RECONVERGENT B5 ;  /* 0x0000000000057941 */ /* 0x000fea0003800200 */
.L_x_152:
[----:B------:R-:W-:Y:S05]  /*2700*/  BSYNC.RECONVERGENT B4 ;  /* 0x0000000000047941 */ /* 0x000fea0003800200 */
.L_x_151:
[----:B------:R-:W-:Y:S02]  /*2710*/  HFMA2 R3, -RZ, RZ, 1.791015625, -0.0758056640625 ;  /* 0x3f2aacdaff037431 */ /* 0x000fe400000001ff */
[----:B------:R-:W-:Y:S01]  /*2720*/  FADD.SAT R0, RZ, R0 ;  /* 0x00000000ff007221 */ /* 0x000fe20000002000 */
[----:B------:R-:W0:Y:S01]  /*2730*/  LDCU UR9, c[0x0][0x394] ;  /* 0x00007280ff0977ac */ /* 0x000e220008000800 */
[----:B------:R-:W-:Y:S01]  /*2740*/  FADD R25, -R24, R25 ;  /* 0x0000001918197221 */ /* 0x000fe20000000100 */
[----:B------:R-:W-:Y:S02]  /*2750*/  VIADD R8, R8, 0x2 ;  /* 0x0000000208087836 */ /* 0x000fe40000000000 */
[----:B------:R-:W-:-:S04]  /*2760*/  FFMA R0, R0, R3, 0.064499996602535247803 ;  /* 0x3d84189300007423 */ /* 0x000fc80000000003 */
[----:B------:R-:W-:-:S04]  /*2770*/  FMUL R3, R0, R0 ;  /* 0x0000000000037220 */ /* 0x000fc80000400000 */
[----:B------:R-:W-:Y:S01]  /*2780*/  FFMA R24, R3, R25, R24 ;  /* 0x0000001903187223 */ /* 0x000fe20000000018 */
[----:B0-----:R-:W-:-:S04]  /*2790*/  ISETP.GE.AND P0, PT, R8, UR9, PT ;  /* 0x0000000908007c0c */ /* 0x001fc8000bf06270 */
[----:B------:R0:W-:Y:S09]  /*27a0*/  STG.E desc[UR18][R30.64+0x4], R24 ;  /* 0x000004181e007986 */ /* 0x0001f2000c101912 */
[----:B0-----:R-:W-:Y:S05]  /*27b0*/  @!P0 BRA `(.L_x_154) ;  /* 0xfffffff800388947 */ /* 0x001fea000383ffff */
.L_x_108:
[----:B------:R-:W-:Y:S05]  /*27c0*/  BSYNC.RECONVERGENT B0 ;  /* 0x0000000000007941 */ /* 0x000fea0003800200 */
.L_x_104:
[----:B------:R-:W-:Y:S05]  /*27d0*/  @!P1 BRA `(.L_x_155) ;  /* 0xffffffd8007c9947 */ /* 0x000fea000383ffff */
[----:B------:R-:W-:Y:S05]  /*27e0*/  BSYNC.RECONVERGENT B1 ;  /* 0x0000000000017941 */ /* 0x000fea0003800200 */
.L_x_103:
[----:B------:R-:W-:Y:S05]  /*27f0*/  EXIT ;  /* 0x000000000000794d */ /* 0x000fea0003800000 */
        .weak           $__internal_2_$__cuda_sm3x_div_rn_noftz_f32_slowpath
        .type           $__internal_2_$__cuda_sm3x_div_rn_noftz_f32_slowpath,@function
        .size           $__internal_2_$__cuda_sm3x_div_rn_noftz_f32_slowpath,(.L_x_171 - $__internal_2_$__cuda_sm3x_div_rn_noftz_f32_slowpath)
$__internal_2_$__cuda_sm3x_div_rn_noftz_f32_slowpath:
[----:B------:R-:W-:Y:S01]  /*2800*/  SHF.R.U32.HI R4, RZ, 0x17, R10 ;  /* 0x00000017ff047819 */ /* 0x000fe2000001160a */
[----:B------:R-:W-:Y:S01]  /*2810*/  BSSY.RECONVERGENT B2, `(.L_x_156) ;  /* 0x0000064000027945 */ /* 0x000fe20003800200 */
        /* <DEDUP_REMOVED lines=8> */
[----:B------:R-:W-:Y:S01]  /*28a0*/  @!P0 IMAD.MOV.U32 R3, RZ, RZ, RZ ;  /* 0x000000ffff038224 */ /* 0x000fe200078e00ff */
        /* <DEDUP_REMOVED lines=24> */
.L_x_157:
[----:B------:R-:W-:Y:S01]  /*2a30*/  LEA R22, R4, 0xc0800000, 0x17 ;  /* 0xc080000004167811 */ /* 0x000fe200078eb8ff */
[----:B------:R-:W-:Y:S01]  /*2a40*/  BSSY.RECONVERGENT B3, `(.L_x_162) ;  /* 0x0000036000037945 */ /* 0x000fe20003800200 */
[----:B------:R-:W-:-:S03]  /*2a50*/  IADD3 R23, PT, PT, R23, -0x7f, RZ ;  /* 0xffffff8117177810 */ /* 0x000fc60007ffe0ff */
[----:B------:R-:W-:Y:S01]  /*2a60*/  IMAD.IADD R22, R26, 0x1, -R22 ;  /* 0x000000011a167824 */ /* 0x000fe200078e0a16 */
[C---:B------:R-:W-:Y:S01]  /*2a70*/  IADD3 R4, PT, PT, R23.reuse, 0x7f, -R4 ;  /* 0x0000007f17047810 */ /* 0x040fe20007ffe804 */
[----:B------:R-:W-:Y:S02]  /*2a80*/  IMAD R0, R23, -0x800000, R0 ;  /* 0xff80000017007824 */ /* 0x000fe400078e0200 */
[----:B------:R0:W1:Y:S01]  /*2a90*/  MUFU.RCP R2, R22 ;  /* 0x0000001600027308 */ /* 0x0000620000001000 */
[----:B------:R-:W-:Y:S01]  /*2aa0*/  IADD3 R4, PT, PT, R4, R3, RZ ;  /* 0x0000000304047210 */ /* 0x000fe20007ffe0ff */
[----:B0-----:R-:W-:-:S04]  /*2ab0*/  FADD.FTZ R22, -R22, -RZ ;  /* 0x800000ff16167221 */ /* 0x001fc80000010100 */
        /* <DEDUP_REMOVED lines=9> */
[----:B------:R-:W-:-:S05]  /*2b50*/  IADD3 R3, PT, PT, R3, R4, RZ ;  /* 0x0000000403037210 */ /* 0x000fca0007ffe0ff */
[----:B------:R-:W-:-:S05]  /*2b60*/  VIADD R23, R3, 0xffffffff ;  /* 0xffffffff03177836 */ /* 0x000fca0000000000 */
        /* <DEDUP_REMOVED lines=12> */
[C---:B------:R-:W-:Y:S02]  /*2c30*/  IADD3 R0, PT, PT, R3.reuse, 0x20, RZ ;  /* 0x0000002003007810 */ /* 0x040fe40007ffe0ff */
[----:B------:R-:W-:Y:S02]  /*2c40*/  LOP3.LUT R4, R4, 0x7fffff, RZ, 0xc0, !PT ;  /* 0x007fffff04047812 */ /* 0x000fe400078ec0ff */
[C---:B------:R-:W-:Y:S02]  /*2c50*/  ISETP.NE.AND P3, PT, R3.reuse, RZ, PT ;  /* 0x000000ff0300720c */ /* 0x040fe40003f65270 */
        /* <DEDUP_REMOVED lines=16> */
.L_x_164:
[----:B------:R-:W-:-:S04]  /*2d60*/  LOP3.LUT R22, R22, 0x80000000, RZ, 0xc0, !PT ;  /* 0x8000000016167812 */ /* 0x000fc800078ec0ff */
[----:B------:R-:W-:Y:S01]  /*2d70*/  LOP3.LUT R22, R22, 0x7f800000, RZ, 0xfc, !PT ;  /* 0x7f80000016167812 */ /* 0x000fe200078efcff */
[----:B------:R-:W-:Y:S06]  /*2d80*/  BRA `(.L_x_165) ;  /* 0x0000000000047947 */ /* 0x000fec0003800000 */
.L_x_163:
[----:B------:R-:W-:-:S07]  /*2d90*/  IMAD R22, R4, 0x800000, R22 ;  /* 0x0080000004167824 */ /* 0x000fce00078e0216 */
.L_x_165:
[----:B------:R-:W-:Y:S05]  /*2da0*/  BSYNC.RECONVERGENT B3 ;  /* 0x0000000000037941 */ /* 0x000fea0003800200 */
.L_x_162:
[----:B------:R-:W-:Y:S01]  /*2db0*/  MOV R0, R22 ;  /* 0x0000001600007202 */ /* 0x000fe20000000f00 */
[----:B------:R-:W-:Y:S06]  /*2dc0*/  BRA `(.L_x_166) ;  /* 0x0000000000207947 */ /* 0x000fec0003800000 */
.L_x_161:
[----:B------:R-:W-:-:S04]  /*2dd0*/  LOP3.LUT R0, R26, 0x80000000, R0, 0x48, !PT ;  /* 0x800000001a007812 */ /* 0x000fc800078e4800 */
[----:B------:R-:W-:Y:S01]  /*2de0*/  LOP3.LUT R0, R0, 0x7f800000, RZ, 0xfc, !PT ;  /* 0x7f80000000007812 */ /* 0x000fe200078efcff */
[----:B------:R-:W-:Y:S06]  /*2df0*/  BRA `(.L_x_166) ;  /* 0x0000000000147947 */ /* 0x000fec0003800000 */
.L_x_160:
[----:B------:R-:W-:Y:S01]  /*2e00*/  LOP3.LUT R0, R26, 0x80000000, R0, 0x48, !PT ;  /* 0x800000001a007812 */ /* 0x000fe200078e4800 */
[----:B------:R-:W-:Y:S06]  /*2e10*/  BRA `(.L_x_166) ;  /* 0x00000000000c7947 */ /* 0x000fec0003800000 */
.L_x_159:
[----:B------:R-:W0:Y:S01]  /*2e20*/  MUFU.RSQ R0, -QNAN ;  /* 0xffc0000000007908 */ /* 0x000e220000001400 */
[----:B------:R-:W-:Y:S05]  /*2e30*/  BRA `(.L_x_166) ;  /* 0x0000000000047947 */ /* 0x000fea0003800000 */
.L_x_158:
[----:B------:R-:W-:-:S07]  /*2e40*/  FADD.FTZ R0, R0, R10 ;  /* 0x0000000a00007221 */ /* 0x000fce0000010000 */
.L_x_166:
[----:B------:R-:W-:Y:S05]  /*2e50*/  BSYNC.RECONVERGENT B2 ;  /* 0x0000000000027941 */ /* 0x000fea0003800200 */
.L_x_156:
[----:B------:R-:W-:Y:S01]  /*2e60*/  HFMA2 R3, -RZ, RZ, 0, 0 ;  /* 0x00000000ff037431 */ /* 0x000fe200000001ff */
[----:B------:R-:W-:-:S04]  /*2e70*/  MOV R2, R21 ;  /* 0x0000001500027202 */ /* 0x000fc80000000f00 */
[----:B0-----:R-:W-:Y:S05]  /*2e80*/  RET.REL.NODEC R2 `(ehlers_kama_batch_f32) ;  /* 0xffffffd0025c7950 */ /* 0x001fea0003c3ffff */
.L_x_167:
        /* <DEDUP_REMOVED lines=15> */
.L_x_171:


//--------------------- .text.ehlers_kama_fill_nan_vec_f32 --------------------------
	.section	.text.ehlers_kama_fill_nan_vec_f32,"ax",@progbits
	.align	128
        .global         ehlers_kama_fill_nan_vec_f32
        .type           ehlers_kama_fill_nan_vec_f32,@function
        .size           ehlers_kama_fill_nan_vec_f32,(.L_x_177 - ehlers_kama_fill_nan_vec_f32)
        .other          ehlers_kama_fill_nan_vec_f32,@"STO_CUDA_ENTRY STV_DEFAULT"
ehlers_kama_fill_nan_vec_f32:
.text.ehlers_kama_fill_nan_vec_f32:
        /* <DEDUP_REMOVED lines=10> */
[----:B------:R-:W-:Y:S01]  /*00a0*/  MOV R7, 0x7fc00000 ;  /* 0x7fc0000000077802 */ /* 0x000fe20000000f00 */
[----:B0-----:R-:W-:-:S05]  /*00b0*/  IMAD.WIDE R2, R5, 0x4, R2 ;  /* 0x0000000405027825 */ /* 0x001fca00078e0202 */
[----:B-1----:R-:W-:Y:S01]  /*00c0*/  STG.E desc[UR4][R2.64], R7 ;  /* 0x0000000702007986 */ /* 0x002fe2000c101904 */
[----:B------:R-:W-:Y:S05]  /*00d0*/  EXIT ;  /* 0x000000000000794d */ /* 0x000fea0003800000 */
.L_x_168:
        /* <DEDUP_REMOVED lines=10> */
.L_x_177:


//--------------------- .nv.shared.ehlers_kama_fix_first_row_nan_tm_f32 --------------------------
	.section	.nv.shared.ehlers_kama_fix_first_row_nan_tm_f32,"aw",@nobits
	.sectionflags	@""
	.align	16
	.zero		1024


//--------------------- .nv.shared.reserved.0     --------------------------
	.section	.nv.shared.reserved.0,"aw",@nobits
	.weak		__nv_reservedSMEM_offset_0_alias
	.size		__nv_reservedSMEM_offset_0_alias, 0, 64
	.other		__nv_reservedSMEM_offset_0_alias,@"STO_CUDA_RESERVED_SHARED STV_DEFAULT"
__nv_reservedSMEM_offset_0_alias:
	.zero		0
	.zero		64


//--------------------- .nv.shared.ehlers_kama_enforce_warm_nan_tm_f32 --------------------------
	.section	.nv.shared.ehlers_kama_enforce_warm_nan_tm_f32,"aw",@nobits
	.sectionflags	@""
	.align	16
	.zero		1024


//--------------------- .nv.shared.ehlers_kama_multi_series_one_param_2d_f32 --------------------------
	.section	.nv.shared.ehlers_kama_multi_series_one_param_2d_f32,"aw",@nobits
	.sectionflags	@""
	.align	16
	.zero		1024


//--------------------- .nv.shared.ehlers_kama_multi_series_one_param_f32 --------------------------
	.section	.nv.shared.ehlers_kama_multi_series_one_param_f32,"aw",@nobits
	.sectionflags	@""
	.align	16
	.zero		1024


//--------------------- .nv.shared.ehlers_kama_batch_f32 --------------------------
	.section	.nv.shared.ehlers_kama_batch_f32,"aw",@nobits
	.sectionflags	@""
	.align	16
	.zero		1024


//--------------------- .nv.shared.ehlers_kama_fill_nan_vec_f32 --------------------------
	.section	.nv.shared.ehlers_kama_fill_nan_vec_f32,"aw",@nobits
	.sectionflags	@""
	.align	16
	.zero		1024


//--------------------- .nv.constant0.ehlers_kama_fix_first_row_nan_tm_f32 --------------------------
	.section	.nv.constant0.ehlers_kama_fix_first_row_nan_tm_f32,"a",@progbits
	.sectionflags	@""
	.align	4
.nv.constant0.ehlers_kama_fix_first_row_nan_tm_f32:
	.zero		920


//--------------------- .nv.constant0.ehlers_kama_enforce_warm_nan_tm_f32 --------------------------
	.section	.nv.constant0.ehlers_kama_enforce_warm_nan_tm_f32,"a",@progbits
	.sectionflags	@""
	.align	4
.nv.constant0.ehlers_kama_enforce_warm_nan_tm_f32:
	.zero		928


//--------------------- .nv.constant0.ehlers_kama_multi_series_one_param_2d_f32 --------------------------
	.section	.nv.constant0.ehlers_kama_multi_series_one_param_2d_f32,"a",@progbits
	.sectionflags	@""
	.align	4
.nv.constant0.ehlers_kama_multi_series_one_param_2d_f32:
	.zero		936


//--------------------- .nv.constant0.ehlers_kama_multi_series_one_param_f32 --------------------------
	.section	.nv.constant0.ehlers_kama_multi_series_one_param_f32,"a",@progbits
	.sectionflags	@""
	.align	4
.nv.constant0.ehlers_kama_multi_series_one_param_f32:
	.zero		936


//--------------------- .nv.constant0.ehlers_kama_batch_f32 --------------------------
	.section	.nv.constant0.ehlers_kama_batch_f32,"a",@progbits
	.sectionflags	@""
	.align	4
.nv.constant0.ehlers_kama_batch_f32:
	.zero		936


//--------------------- .nv.constant0.ehlers_kama_fill_nan_vec_f32 --------------------------
	.section	.nv.constant0.ehlers_kama_fill_nan_vec_f32,"a",@progbits
	.sectionflags	@""
	.align	4
.nv.constant0.ehlers_kama_fill_nan_vec_f32:
	.zero		908


//--------------------- SYMBOLS --------------------------

	.type		.nv.reservedSmem.offset0,@object
	.size		.nv.reservedSmem.offset0,0x4
	.type		.nv.reservedSmem.cap,@object
	.size		.nv.reservedSmem.cap,0x4
